def attn_fwd(
    Q,
    K,
    V,
    Out,
    Lse,
    sm_scale,
    stride_qz,
    stride_qh,
    stride_qm,
    stride_qk,
    stride_kz,
    stride_kh,
    stride_kn,
    stride_kk,
    stride_vz,
    stride_vh,
    stride_vn,
    stride_vk,
    stride_oz,
    stride_oh,
    stride_om,
    stride_ok,
    seqlen_q,
    seqlen_k,
    BLOCK_M: tl.constexpr,
    BLOCK_N: tl.constexpr,
    HEAD_DIM: tl.constexpr,
    CAUSAL: tl.constexpr,
):
    start_m = tl.program_id(0)
    off_hz = tl.program_id(1)
    q_off = off_hz * stride_qh
    k_off = off_hz * stride_kh
    v_off = off_hz * stride_vh
    offs_m = start_m * BLOCK_M + tl.arange(0, BLOCK_M)
    offs_d = tl.arange(0, HEAD_DIM)
    offs_n = tl.arange(0, BLOCK_N)
    q_ptrs = Q + q_off + offs_m[:, None] * stride_qm + offs_d[None, :] * stride_qk
    k_ptrs = K + k_off + offs_d[:, None] * stride_kk + offs_n[None, :] * stride_kn
    v_ptrs = V + v_off + offs_n[:, None] * stride_vn + offs_d[None, :] * stride_vk
    m_i = tl.full([BLOCK_M], float("-inf"), dtype=tl.float32)
    l_i = tl.zeros([BLOCK_M], dtype=tl.float32) + 1.0
    acc = tl.zeros([BLOCK_M, HEAD_DIM], dtype=tl.float32)
    q = tl.load(q_ptrs)
    acc, l_i, m_i = _attn_fwd_inner(
        acc,
        l_i,
        m_i,
        q,
        k_ptrs,
        v_ptrs,
        sm_scale,
        stride_kn,
        stride_vn,
        start_m,
        seqlen_k,
        BLOCK_M,
        BLOCK_N,
        HEAD_DIM,
        CAUSAL,
    )
    acc = acc / l_i[:, None]
    lse = m_i + tl.math.log2(l_i) / 1.4426950408889634
    o_ptrs = (
        Out
        + off_hz * stride_oh
        + offs_m[:, None] * stride_om
        + offs_d[None, :] * stride_ok
    )
    tl.store(o_ptrs, acc.to(Out.dtype.element_ty))
    tl.store(Lse + off_hz * seqlen_q + offs_m, lse)

# config = {"BLOCK_M": 32, "BLOCK_N": 64, "HEAD_DIM": 32, "arch": "sm_90", "causal": false, "dtype": "fp8e4m3", "num_stages": 2, "num_warps": 4}
# arch = sm_90


// ===== COMPILED SASS (sm_90a) =====

	.target	sm_90a

	.elftype	@"ET_EXEC"


//--------------------- .note.nv.tkinfo           --------------------------
	.section	.note.nv.tkinfo,"",@"SHT_NOTE"
	.sectionflags	@"SHF_NOTE_NV_TKINFO"
	.tkinfo
        /*0018*/ 	.word	0x00000002
        /*0030*/ 	.string	""
        /*0030*/ 	.string	"ptxas"
        /*0030*/ 	.string	"Cuda compilation tools, release 13.0, V13.0.88"
        /*0030*/ 	.string	"Build cuda_13.0.r13.0/compiler.36424714_0"
        /*0030*/ 	.string	"-v  -suppress-debug-info  -lineinfo  -arch sm_90a "



//--------------------- .note.nv.cuinfo           --------------------------
	.section	.note.nv.cuinfo,"",@"SHT_NOTE"
	.sectionflags	@"SHF_NOTE_NV_CUINFO"
        /*0018*/ 	.short	0x0002
        /*001a*/ 	.short	0x005a
        /*001c*/ 	.short	0x0082
	.zero		2


//--------------------- .nv.info                  --------------------------
	.section	.nv.info,"",@"SHT_CUDA_INFO"
	.align	4


	//----- nvinfo : EIATTR_REGCOUNT
	.align		4
        /*0000*/ 	.byte	0x04, 0x2f
        /*0002*/ 	.short	(.L_2 - .L_1)
	.align		4
.L_1:
        /*0004*/ 	.word	index@(attn_fwd)
        /*0008*/ 	.word	0x000000a5


	//----- nvinfo : EIATTR_FRAME_SIZE
	.align		4
.L_2:
        /*000c*/ 	.byte	0x04, 0x11
        /*000e*/ 	.short	(.L_4 - .L_3)
	.align		4
.L_3:
        /*0010*/ 	.word	index@(attn_fwd)
        /*0014*/ 	.word	0x00000000


	//----- nvinfo : EIATTR_MIN_STACK_SIZE
	.align		4
.L_4:
        /*0018*/ 	.byte	0x04, 0x12
        /*001a*/ 	.short	(.L_6 - .L_5)
	.align		4
.L_5:
        /*001c*/ 	.word	index@(attn_fwd)
        /*0020*/ 	.word	0x00000000
.L_6:


//--------------------- .nv.compat                --------------------------
	.section	.nv.compat,"",@"SHT_CUDA_COMPAT_INFO"
	.align	4
        /*0000*/ 	.byte	0x02, 0x09, 0x01, 0x00, 0x02, 0x02, 0x02, 0x00, 0x02, 0x05, 0x05, 0x00, 0x03, 0x07, 0x01, 0x01
        /*0010*/ 	.byte	0x02, 0x03, 0x00, 0x00, 0x02, 0x06, 0x01, 0x00, 0x04, 0x0b, 0x08, 0x00, 0x00, 0x00, 0x00, 0x00
        /*0020*/ 	.byte	0x00, 0x00, 0x00, 0x00


//--------------------- .nv.info.attn_fwd         --------------------------
	.section	.nv.info.attn_fwd,"",@"SHT_CUDA_INFO"
	.sectionflags	@""
	.align	4


	//----- nvinfo : EIATTR_CUDA_API_VERSION
	.align		4
        /*0000*/ 	.byte	0x04, 0x37
        /*0002*/ 	.short	(.L_8 - .L_7)
.L_7:
        /*0004*/ 	.word	0x00000082


	//----- nvinfo : EIATTR_KPARAM_INFO
	.align		4
.L_8:
        /*0008*/ 	.byte	0x04, 0x17
        /*000a*/ 	.short	(.L_10 - .L_9)
.L_9:
        /*000c*/ 	.word	0x00000000
        /*0010*/ 	.short	0x0019
        /*0012*/ 	.short	0x0080
        /*0014*/ 	.byte	0x00, 0xf4, 0x21, 0x00


	//----- nvinfo : EIATTR_KPARAM_INFO
	.align		4
.L_10:
        /*0018*/ 	.byte	0x04, 0x17
        /*001a*/ 	.short	(.L_12 - .L_11)
.L_11:
        /*001c*/ 	.word	0x00000000
        /*0020*/ 	.short	0x0018
        /*0022*/ 	.short	0x0078
        /*0024*/ 	.byte	0x00, 0xf4, 0x21, 0x00


	//----- nvinfo : EIATTR_KPARAM_INFO
	.align		4
.L_12:
        /*0028*/ 	.byte	0x04, 0x17
        /*002a*/ 	.short	(.L_14 - .L_13)
.L_13:
        /*002c*/ 	.word	0x00000000
        /*0030*/ 	.short	0x0017
        /*0032*/ 	.short	0x0070
        /*0034*/ 	.byte	0x00, 0xf0, 0x11, 0x00


	//----- nvinfo : EIATTR_KPARAM_INFO
	.align		4
.L_14:
        /*0038*/ 	.byte	0x04, 0x17
        /*003a*/ 	.short	(.L_16 - .L_15)
.L_15:
        /*003c*/ 	.word	0x00000000
        /*0040*/ 	.short	0x0016
        /*0042*/ 	.short	0x006c
        /*0044*/ 	.byte	0x00, 0xf0, 0x11, 0x00


	//----- nvinfo : EIATTR_KPARAM_INFO
	.align		4
.L_16:
        /*0048*/ 	.byte	0x04, 0x17
        /*004a*/ 	.short	(.L_18 - .L_17)
.L_17:
        /*004c*/ 	.word	0x00000000
        /*0050*/ 	.short	0x0015
        /*0052*/ 	.short	0x0068
        /*0054*/ 	.byte	0x00, 0xf0, 0x11, 0x00


	//----- nvinfo : EIATTR_KPARAM_INFO
	.align		4
.L_18:
        /*0058*/ 	.byte	0x04, 0x17
        /*005a*/ 	.short	(.L_20 - .L_19)
.L_19:
        /*005c*/ 	.word	0x00000000
        /*0060*/ 	.short	0x0014
        /*0062*/ 	.short	0x0064
        /*0064*/ 	.byte	0x00, 0xf0, 0x11, 0x00


	//----- nvinfo : EIATTR_KPARAM_INFO
	.align		4
.L_20:
        /*0068*/ 	.byte	0x04, 0x17
        /*006a*/ 	.short	(.L_22 - .L_21)
.L_21:
        /*006c*/ 	.word	0x00000000
        /*0070*/ 	.short	0x0013
        /*0072*/ 	.short	0x0060
        /*0074*/ 	.byte	0x00, 0xf0, 0x11, 0x00


	//----- nvinfo : EIATTR_KPARAM_INFO
	.align		4
.L_22:
        /*0078*/ 	.byte	0x04, 0x17
        /*007a*/ 	.short	(.L_24 - .L_23)
.L_23:
        /*007c*/ 	.word	0x00000000
        /*0080*/ 	.short	0x0012
        /*0082*/ 	.short	0x005c
        /*0084*/ 	.byte	0x00, 0xf0, 0x11, 0x00


	//----- nvinfo : EIATTR_KPARAM_INFO
	.align		4
.L_24:
        /*0088*/ 	.byte	0x04, 0x17
        /*008a*/ 	.short	(.L_26 - .L_25)
.L_25:
        /*008c*/ 	.word	0x00000000
        /*0090*/ 	.short	0x0011
        /*0092*/ 	.short	0x0058
        /*0094*/ 	.byte	0x00, 0xf0, 0x11, 0x00


	//----- nvinfo : EIATTR_KPARAM_INFO
	.align		4
.L_26:
        /*0098*/ 	.byte	0x04, 0x17
        /*009a*/ 	.short	(.L_28 - .L_27)
.L_27:
        /*009c*/ 	.word	0x00000000
        /*00a0*/ 	.short	0x0010
        /*00a2*/ 	.short	0x0054
        /*00a4*/ 	.byte	0x00, 0xf0, 0x11, 0x00


	//----- nvinfo : EIATTR_KPARAM_INFO
	.align		4
.L_28:
        /*00a8*/ 	.byte	0x04, 0x17
        /*00aa*/ 	.short	(.L_30 - .L_29)
.L_29:
        /*00ac*/ 	.word	0x00000000
        /*00b0*/ 	.short	0x000f
        /*00b2*/ 	.short	0x0050
        /*00b4*/ 	.byte	0x00, 0xf0, 0x11, 0x00


	//----- nvinfo : EIATTR_KPARAM_INFO
	.align		4
.L_30:
        /*00b8*/ 	.byte	0x04, 0x17
        /*00ba*/ 	.short	(.L_32 - .L_31)
.L_31:
        /*00bc*/ 	.word	0x00000000
        /*00c0*/ 	.short	0x000e
        /*00c2*/ 	.short	0x004c
        /*00c4*/ 	.byte	0x00, 0xf0, 0x11, 0x00


	//----- nvinfo : EIATTR_KPARAM_INFO
	.align		4
.L_32:
        /*00c8*/ 	.byte	0x04, 0x17
        /*00ca*/ 	.short	(.L_34 - .L_33)
.L_33:
        /*00cc*/ 	.word	0x00000000
        /*00d0*/ 	.short	0x000d
        /*00d2*/ 	.short	0x0048
        /*00d4*/ 	.byte	0x00, 0xf0, 0x11, 0x00


	//----- nvinfo : EIATTR_KPARAM_INFO
	.align		4
.L_34:
        /*00d8*/ 	.byte	0x04, 0x17
        /*00da*/ 	.short	(.L_36 - .L_35)
.L_35:
        /*00dc*/ 	.word	0x00000000
        /*00e0*/ 	.short	0x000c
        /*00e2*/ 	.short	0x0044
        /*00e4*/ 	.byte	0x00, 0xf0, 0x11, 0x00


	//----- nvinfo : EIATTR_KPARAM_INFO
	.align		4
.L_36:
        /*00e8*/ 	.byte	0x04, 0x17
        /*00ea*/ 	.short	(.L_38 - .L_37)
.L_37:
        /*00ec*/ 	.word	0x00000000
        /*00f0*/ 	.short	0x000b
        /*00f2*/ 	.short	0x0040
        /*00f4*/ 	.byte	0x00, 0xf0, 0x11, 0x00


	//----- nvinfo : EIATTR_KPARAM_INFO
	.align		4
.L_38:
        /*00f8*/ 	.byte	0x04, 0x17
        /*00fa*/ 	.short	(.L_40 - .L_39)
.L_39:
        /*00fc*/ 	.word	0x00000000
        /*0100*/ 	.short	0x000a
        /*0102*/ 	.short	0x003c
        /*0104*/ 	.byte	0x00, 0xf0, 0x11, 0x00


	//----- nvinfo : EIATTR_KPARAM_INFO
	.align		4
.L_40:
        /*0108*/ 	.byte	0x04, 0x17
        /*010a*/ 	.short	(.L_42 - .L_41)
.L_41:
        /*010c*/ 	.word	0x00000000
        /*0110*/ 	.short	0x0009
        /*0112*/ 	.short	0x0038
        /*0114*/ 	.byte	0x00, 0xf0, 0x11, 0x00


	//----- nvinfo : EIATTR_KPARAM_INFO
	.align		4
.L_42:
        /*0118*/ 	.byte	0x04, 0x17
        /*011a*/ 	.short	(.L_44 - .L_43)
.L_43:
        /*011c*/ 	.word	0x00000000
        /*0120*/ 	.short	0x0008
        /*0122*/ 	.short	0x0034
        /*0124*/ 	.byte	0x00, 0xf0, 0x11, 0x00


	//----- nvinfo : EIATTR_KPARAM_INFO
	.align		4
.L_44:
        /*0128*/ 	.byte	0x04, 0x17
        /*012a*/ 	.short	(.L_46 - .L_45)
.L_45:
        /*012c*/ 	.word	0x00000000
        /*0130*/ 	.short	0x0007
        /*0132*/ 	.short	0x0030
        /*0134*/ 	.byte	0x00, 0xf0, 0x11, 0x00


	//----- nvinfo : EIATTR_KPARAM_INFO
	.align		4
.L_46:
        /*0138*/ 	.byte	0x04, 0x17
        /*013a*/ 	.short	(.L_48 - .L_47)
.L_47:
        /*013c*/ 	.word	0x00000000
        /*0140*/ 	.short	0x0006
        /*0142*/ 	.short	0x002c
        /*0144*/ 	.byte	0x00, 0xf0, 0x11, 0x00


	//----- nvinfo : EIATTR_KPARAM_INFO
	.align		4
.L_48:
        /*0148*/ 	.byte	0x04, 0x17
        /*014a*/ 	.short	(.L_50 - .L_49)
.L_49:
        /*014c*/ 	.word	0x00000000
        /*0150*/ 	.short	0x0005
        /*0152*/ 	.short	0x0028
        /*0154*/ 	.byte	0x00, 0xf0, 0x11, 0x00


	//----- nvinfo : EIATTR_KPARAM_INFO
	.align		4
.L_50:
        /*0158*/ 	.byte	0x04, 0x17
        /*015a*/ 	.short	(.L_52 - .L_51)
.L_51:
        /*015c*/ 	.word	0x00000000
        /*0160*/ 	.short	0x0004
        /*0162*/ 	.short	0x0020
        /*0164*/ 	.byte	0x00, 0xf4, 0x21, 0x00


	//----- nvinfo : EIATTR_KPARAM_INFO
	.align		4
.L_52:
        /*0168*/ 	.byte	0x04, 0x17
        /*016a*/ 	.short	(.L_54 - .L_53)
.L_53:
        /*016c*/ 	.word	0x00000000
        /*0170*/ 	.short	0x0003
        /*0172*/ 	.short	0x0018
        /*0174*/ 	.byte	0x00, 0xf4, 0x21, 0x00


	//----- nvinfo : EIATTR_KPARAM_INFO
	.align		4
.L_54:
        /*0178*/ 	.byte	0x04, 0x17
        /*017a*/ 	.short	(.L_56 - .L_55)
.L_55:
        /*017c*/ 	.word	0x00000000
        /*0180*/ 	.short	0x0002
        /*0182*/ 	.short	0x0010
        /*0184*/ 	.byte	0x00, 0xf4, 0x21, 0x00


	//----- nvinfo : EIATTR_KPARAM_INFO
	.align		4
.L_56:
        /*0188*/ 	.byte	0x04, 0x17
        /*018a*/ 	.short	(.L_58 - .L_57)
.L_57:
        /*018c*/ 	.word	0x00000000
        /*0190*/ 	.short	0x0001
        /*0192*/ 	.short	0x0008
        /*0194*/ 	.byte	0x00, 0xf4, 0x21, 0x00


	//----- nvinfo : EIATTR_KPARAM_INFO
	.align		4
.L_58:
        /*0198*/ 	.byte	0x04, 0x17
        /*019a*/ 	.short	(.L_60 - .L_59)
.L_59:
        /*019c*/ 	.word	0x00000000
        /*01a0*/ 	.short	0x0000
        /*01a2*/ 	.short	0x0000
        /*01a4*/ 	.byte	0x00, 0xf4, 0x21, 0x00


	//----- nvinfo : EIATTR_SPARSE_MMA_MASK
	.align		4
.L_60:
        /*01a8*/ 	.byte	0x03, 0x50
        /*01aa*/ 	.short	0x0000


	//----- nvinfo : EIATTR_MAXREG_COUNT
	.align		4
        /*01ac*/ 	.byte	0x03, 0x1b
        /*01ae*/ 	.short	0x00ff


	//----- nvinfo : EIATTR_NUM_BARRIERS
	.align		4
        /*01b0*/ 	.byte	0x02, 0x4c
        /*01b2*/ 	.byte	0x01
	.zero		1


	//----- nvinfo : EIATTR_MERCURY_ISA_VERSION
	.align		4
        /*01b4*/ 	.byte	0x03, 0x5f
        /*01b6*/ 	.short	0x0101


	//----- nvinfo : EIATTR_COOP_GROUP_MASK_REGIDS
	.align		4
        /*01b8*/ 	.byte	0x04, 0x29
        /*01ba*/ 	.short	(.L_62 - .L_61)


	//   ....[0]....
.L_61:
        /*01bc*/ 	.word	0xffffffff


	//   ....[1]....
        /*01c0*/ 	.word	0xffffffff


	//   ....[2]....
        /*01c4*/ 	.word	0xffffffff


	//   ....[3]....
        /*01c8*/ 	.word	0xffffffff


	//   ....[4]....
        /*01cc*/ 	.word	0xffffffff


	//   ....[5]....
        /*01d0*/ 	.word	0xffffffff


	//   ....[6]....
        /*01d4*/ 	.word	0xffffffff


	//   ....[7]....
        /*01d8*/ 	.word	0xffffffff


	//   ....[8]....
        /*01dc*/ 	.word	0xffffffff


	//   ....[9]....
        /*01e0*/ 	.word	0xffffffff


	//   ....[10]....
        /*01e4*/ 	.word	0xffffffff


	//   ....[11]....
        /*01e8*/ 	.word	0xffffffff


	//   ....[12]....
        /*01ec*/ 	.word	0xffffffff


	//   ....[13]....
        /*01f0*/ 	.word	0xffffffff


	//   ....[14]....
        /*01f4*/ 	.word	0xffffffff


	//   ....[15]....
        /*01f8*/ 	.word	0xffffffff


	//   ....[16]....
        /*01fc*/ 	.word	0xffffffff


	//   ....[17]....
        /*0200*/ 	.word	0xffffffff


	//   ....[18]....
        /*0204*/ 	.word	0xffffffff


	//   ....[19]....
        /*0208*/ 	.word	0xffffffff


	//   ....[20]....
        /*020c*/ 	.word	0xffffffff


	//   ....[21]....
        /*0210*/ 	.word	0xffffffff


	//   ....[22]....
        /*0214*/ 	.word	0xffffffff


	//   ....[23]....
        /*0218*/ 	.word	0xffffffff


	//----- nvinfo : EIATTR_COOP_GROUP_INSTR_OFFSETS
	.align		4
.L_62:
        /*021c*/ 	.byte	0x04, 0x28
        /*021e*/ 	.short	(.L_64 - .L_63)


	//   ....[0]....
.L_63:
        /*0220*/ 	.word	0x000020a0


	//   ....[1]....
        /*0224*/ 	.word	0x00002160


	//   ....[2]....
        /*0228*/ 	.word	0x00002250


	//   ....[3]....
        /*022c*/ 	.word	0x000022c0


	//   ....[4]....
        /*0230*/ 	.word	0x00002ad0


	//   ....[5]....
        /*0234*/ 	.word	0x00002af0


	//   ....[6]....
        /*0238*/ 	.word	0x00002b10


	//   ....[7]....
        /*023c*/ 	.word	0x00002b30


	//   ....[8]....
        /*0240*/ 	.word	0x00002b40


	//   ....[9]....
        /*0244*/ 	.word	0x00002b50


	//   ....[10]....
        /*0248*/ 	.word	0x00002b60


	//   ....[11]....
        /*024c*/ 	.word	0x00002b70


	//   ....[12]....
        /*0250*/ 	.word	0x00003210


	//   ....[13]....
        /*0254*/ 	.word	0x00003250


	//   ....[14]....
        /*0258*/ 	.word	0x00003270


	//   ....[15]....
        /*025c*/ 	.word	0x00003290


	//   ....[16]....
        /*0260*/ 	.word	0x000032b0


	//   ....[17]....
        /*0264*/ 	.word	0x000032c0


	//   ....[18]....
        /*0268*/ 	.word	0x000032d0


	//   ....[19]....
        /*026c*/ 	.word	0x000032e0


	//   ....[20]....
        /*0270*/ 	.word	0x00003360


	//   ....[21]....
        /*0274*/ 	.word	0x00003380


	//   ....[22]....
        /*0278*/ 	.word	0x000034b0


	//   ....[23]....
        /*027c*/ 	.word	0x000034d0


	//----- nvinfo : EIATTR_EXIT_INSTR_OFFSETS
	.align		4
.L_64:
        /*0280*/ 	.byte	0x04, 0x1c
        /*0282*/ 	.short	(.L_66 - .L_65)


	//   ....[0]....
.L_65:
        /*0284*/ 	.word	0x000046d0


	//   ....[1]....
        /*0288*/ 	.word	0x00004700


	//----- nvinfo : EIATTR_REQNTID
	.align		4
.L_66:
        /*028c*/ 	.byte	0x04, 0x10
        /*028e*/ 	.short	(.L_68 - .L_67)
.L_67:
        /*0290*/ 	.word	0x00000080
        /*0294*/ 	.word	0x00000001
        /*0298*/ 	.word	0x00000001


	//----- nvinfo : EIATTR_CBANK_PARAM_SIZE
	.align		4
.L_68:
        /*029c*/ 	.byte	0x03, 0x19
        /*029e*/ 	.short	0x0088


	//----- nvinfo : EIATTR_PARAM_CBANK
	.align		4
        /*02a0*/ 	.byte	0x04, 0x0a
        /*02a2*/ 	.short	(.L_70 - .L_69)
	.align		4
.L_69:
        /*02a4*/ 	.word	index@(.nv.constant0.attn_fwd)
        /*02a8*/ 	.short	0x0210
        /*02aa*/ 	.short	0x0088


	//----- nvinfo : EIATTR_SW_WAR
	.align		4
.L_70:
        /*02ac*/ 	.byte	0x04, 0x36
        /*02ae*/ 	.short	(.L_72 - .L_71)
.L_71:
        /*02b0*/ 	.word	0x00000008
.L_72:


//--------------------- .nv.callgraph             --------------------------
	.section	.nv.callgraph,"",@"SHT_CUDA_CALLGRAPH"
	.align	4
	.sectionentsize	8
	.align		4
        /*0000*/ 	.word	0x00000000
	.align		4
        /*0004*/ 	.word	0xffffffff
	.align		4
        /*0008*/ 	.word	0x00000000
	.align		4
        /*000c*/ 	.word	0xfffffffe
	.align		4
        /*0010*/ 	.word	0x00000000
	.align		4
        /*0014*/ 	.word	0xfffffffd
	.align		4
        /*0018*/ 	.word	0x00000000
	.align		4
        /*001c*/ 	.word	0xfffffffc


//--------------------- .nv.constant4             --------------------------
	.section	.nv.constant4,"a",@progbits
	.align	8
	.align		8
.nv.constant4:
        /*0000*/ 	.dword	_$_str


//--------------------- .text.attn_fwd            --------------------------
	.section	.text.attn_fwd,"ax",@progbits
	.align	128
        .global         attn_fwd
        .type           attn_fwd,@function
        .size           attn_fwd,(.L_x_3 - attn_fwd)
        .other          attn_fwd,@"STO_CUDA_ENTRY STV_DEFAULT"
attn_fwd:
.text.attn_fwd:
[----:B------:R-:W0:Y:S01]  /*0000*/  LDC R1, c[0x0][0x28] ;  /* 0x00000a00ff017b82 */ /* 0x000e220000000800 */
[----:B------:R-:W1:Y:S07]  /*0010*/  S2R R0, SR_TID.X ;  /* 0x0000000000007919 */ /* 0x000e6e0000002100 */
[----:B------:R-:W2:Y:S01]  /*0020*/  S2UR UR7, SR_CTAID.Y ;  /* 0x00000000000779c3 */ /* 0x000ea20000002600 */
[----:B------:R-:W-:Y:S01]  /*0030*/  ULDC.64 UR4, c[0x0][0x240] ;  /* 0x0000900000047ab9 */ /* 0x000fe20000000a00 */
[----:B------:R-:W-:Y:S01]  /*0040*/  ULDC.64 UR10, c[0x0][0x208] ;  /* 0x00008200000a7ab9 */ /* 0x000fe20000000a00 */
[----:B------:R-:W3:Y:S05]  /*0050*/  S2R R3, SR_CTAID.X ;  /* 0x0000000000037919 */ /* 0x000eea0000002500 */
[----:B------:R-:W4:Y:S08]  /*0060*/  LDC R28, c[0x0][0x248] ;  /* 0x00009200ff1c7b82 */ /* 0x000f300000000800 */
[----:B------:R-:W5:Y:S01]  /*0070*/  LDC.64 R24, c[0x0][0x210] ;  /* 0x00008400ff187b82 */ /* 0x000f620000000a00 */
[----:B--2---:R-:W-:Y:S01]  /*0080*/  UIMAD UR4, UR7, UR4, URZ ;  /* 0x00000004070472a4 */ /* 0x004fe2000f8e023f */
[----:B-1----:R-:W-:-:S02]  /*0090*/  LOP3.LUT R16, R0, 0x1f, RZ, 0xc0, !PT ;  /* 0x0000001f00107812 */ /* 0x002fc400078ec0ff */
[----:B------:R-:W-:-:S03]  /*00a0*/  SHF.R.U32.HI R18, RZ, 0x5, R0 ;  /* 0x00000005ff127819 */ /* 0x000fc60000011600 */
[----:B---3--:R-:W-:Y:S01]  /*00b0*/  IMAD R2, R3, 0x20, R16 ;  /* 0x0000002003027824 */ /* 0x008fe200078e0210 */
[----:B------:R-:W-:-:S03]  /*00c0*/  SGXT.U32 R18, R18, 0x2 ;  /* 0x000000021212781a */ /* 0x000fc60000000000 */
[----:B------:R-:W-:Y:S01]  /*00d0*/  IMAD R3, R2, UR5, RZ ;  /* 0x0000000502037c24 */ /* 0x000fe2000f8e02ff */
[----:B------:R-:W-:Y:S01]  /*00e0*/  USHF.R.S32.HI UR5, URZ, 0x1f, UR4 ;  /* 0x0000001f3f057899 */ /* 0x000fe20008011404 */
[----:B----4-:R-:W-:-:S03]  /*00f0*/  IMAD R5, R18, R28, RZ ;  /* 0x0000001c12057224 */ /* 0x010fc600078e02ff */
[----:B-----5:R-:W-:Y:S02]  /*0100*/  IADD3 R24, P0, P1, R3, UR4, R24 ;  /* 0x0000000403187c10 */ /* 0x020fe4000f91e018 */
[----:B------:R-:W-:Y:S01]  /*0110*/  SHF.R.S32.HI R4, RZ, 0x1f, R3 ;  /* 0x0000001fff047819 */ /* 0x000fe20000011403 */
[----:B------:R-:W-:-:S03]  /*0120*/  IMAD R3, R28, 0x4, R5 ;  /* 0x000000041c037824 */ /* 0x000fc600078e0205 */
[----:B------:R-:W-:Y:S01]  /*0130*/  IADD3.X R26, R4, UR5, R25, P0, P1 ;  /* 0x00000005041a7c10 */ /* 0x000fe200087e2419 */
[C---:B------:R-:W-:Y:S01]  /*0140*/  IMAD R9, R28.reuse, 0x4, R3 ;  /* 0x000000041c097824 */ /* 0x040fe200078e0203 */
[-C--:B------:R-:W-:Y:S02]  /*0150*/  IADD3 R4, P0, R5, R24.reuse, RZ ;  /* 0x0000001805047210 */ /* 0x080fe40007f1e0ff */
[----:B------:R-:W-:Y:S02]  /*0160*/  IADD3 R6, P1, R3, R24, RZ ;  /* 0x0000001803067210 */ /* 0x000fe40007f3e0ff */
[-C--:B------:R-:W-:Y:S02]  /*0170*/  LEA.HI.X.SX32 R5, R5, R26.reuse, 0x1, P0 ;  /* 0x0000001a05057211 */ /* 0x080fe400000f0eff */
[----:B------:R-:W-:Y:S01]  /*0180*/  LEA.HI.X.SX32 R7, R3, R26, 0x1, P1 ;  /* 0x0000001a03077211 */ /* 0x000fe200008f0eff */
[----:B------:R-:W-:Y:S01]  /*0190*/  IMAD R3, R28, 0x4, R9 ;  /* 0x000000041c037824 */ /* 0x000fe200078e0209 */
[----:B------:R-:W-:Y:S01]  /*01a0*/  IADD3 R8, P0, R9, R24, RZ ;  /* 0x0000001809087210 */ /* 0x000fe20007f1e0ff */
[----:B------:R1:W2:Y:S01]  /*01b0*/  LDG.E.U8 R19, desc[UR10][R4.64] ;  /* 0x0000000a04137981 */ /* 0x0002a2000c1e1100 */
[----:B------:R-:W-:-:S02]  /*01c0*/  LEA.HI R20, R0, 0x1c, RZ, 0x1b ;  /* 0x0000001c00147811 */ /* 0x000fc400078fd8ff */
[----:B------:R-:W-:Y:S01]  /*01d0*/  LEA.HI.X.SX32 R9, R9, R26, 0x1, P0 ;  /* 0x0000001a09097211 */ /* 0x000fe200000f0eff */
[----:B------:R-:W-:Y:S01]  /*01e0*/  IMAD R13, R28, 0x4, R3 ;  /* 0x000000041c0d7824 */ /* 0x000fe200078e0203 */
[C---:B------:R-:W-:Y:S01]  /*01f0*/  IADD3 R10, P0, R3.reuse, R24, RZ ;  /* 0x00000018030a7210 */ /* 0x040fe20007f1e0ff */
[----:B------:R3:W2:Y:S01]  /*0200*/  LDG.E.U8 R22, desc[UR10][R6.64] ;  /* 0x0000000a06167981 */ /* 0x0006a2000c1e1100 */
[----:B------:R-:W-:Y:S02]  /*0210*/  IMAD R15, R20, R28, RZ ;  /* 0x0000001c140f7224 */ /* 0x000fe400078e02ff */
[----:B------:R-:W-:Y:S01]  /*0220*/  LEA.HI.X.SX32 R11, R3, R26, 0x1, P0 ;  /* 0x0000001a030b7211 */ /* 0x000fe200000f0eff */
[C---:B------:R-:W-:Y:S01]  /*0230*/  IMAD R3, R28.reuse, 0x4, R13 ;  /* 0x000000041c037824 */ /* 0x040fe200078e020d */
[-C--:B-1----:R-:W-:Y:S01]  /*0240*/  IADD3 R4, P0, R13, R24.reuse, RZ ;  /* 0x000000180d047210 */ /* 0x082fe20007f1e0ff */
[----:B------:R1:W4:Y:S01]  /*0250*/  LDG.E.U8 R9, desc[UR10][R8.64] ;  /* 0x0000000a08097981 */ /* 0x000322000c1e1100 */
[-C--:B------:R-:W-:Y:S01]  /*0260*/  IADD3 R14, P2, R15, R24.reuse, RZ ;  /* 0x000000180f0e7210 */ /* 0x080fe20007f5e0ff */
[----:B------:R-:W-:Y:S01]  /*0270*/  IMAD R17, R28, 0x4, R3 ;  /* 0x000000041c117824 */ /* 0x000fe200078e0203 */
[----:B------:R-:W-:Y:S01]  /*0280*/  IADD3 R12, P1, R3, R24, RZ ;  /* 0x00000018030c7210 */ /* 0x000fe20007f3e0ff */
[----:B------:R-:W4:Y:S01]  /*0290*/  LDG.E.U8 R10, desc[UR10][R10.64] ;  /* 0x0000000a0a0a7981 */ /* 0x000f22000c1e1100 */
[----:B------:R-:W-:-:S02]  /*02a0*/  LEA.HI.X.SX32 R5, R13, R26, 0x1, P0 ;  /* 0x0000001a0d057211 */ /* 0x000fc400000f0eff */
[----:B---3--:R-:W-:Y:S02]  /*02b0*/  IADD3 R6, P0, R17, R24, RZ ;  /* 0x0000001811067210 */ /* 0x008fe40007f1e0ff */
[-C--:B------:R-:W-:Y:S01]  /*02c0*/  LEA.HI.X.SX32 R13, R3, R26.reuse, 0x1, P1 ;  /* 0x0000001a030d7211 */ /* 0x080fe200008f0eff */
[----:B------:R3:W5:Y:S01]  /*02d0*/  LDG.E.U8 R4, desc[UR10][R4.64] ;  /* 0x0000000a04047981 */ /* 0x000762000c1e1100 */
[-C--:B------:R-:W-:Y:S02]  /*02e0*/  LEA.HI.X.SX32 R15, R15, R26.reuse, 0x1, P2 ;  /* 0x0000001a0f0f7211 */ /* 0x080fe400010f0eff */
[----:B------:R-:W-:Y:S02]  /*02f0*/  LEA.HI.X.SX32 R7, R17, R26, 0x1, P0 ;  /* 0x0000001a11077211 */ /* 0x000fe400000f0eff */
[----:B------:R-:W5:Y:S04]  /*0300*/  LDG.E.U8 R13, desc[UR10][R12.64] ;  /* 0x0000000a0c0d7981 */ /* 0x000f68000c1e1100 */
[----:B------:R-:W5:Y:S04]  /*0310*/  LDG.E.U8 R15, desc[UR10][R14.64] ;  /* 0x0000000a0e0f7981 */ /* 0x000f68000c1e1100 */
[----:B------:R0:W5:Y:S01]  /*0320*/  LDG.E.U8 R6, desc[UR10][R6.64] ;  /* 0x0000000a06067981 */ /* 0x000162000c1e1100 */
[----:B-1----:R-:W-:-:S02]  /*0330*/  LOP3.LUT R8, R0, 0x3f, RZ, 0xc0, !PT ;  /* 0x0000003f00087812 */ /* 0x002fc400078ec0ff */
[----:B------:R-:W-:-:S03]  /*0340*/  SHF.R.S32.HI R3, RZ, 0x6, R0 ;  /* 0x00000006ff037819 */ /* 0x000fc60000011400 */
[----:B------:R-:W-:Y:S01]  /*0350*/  IMAD.SHL.U32 R24, R8, 0x2, RZ ;  /* 0x0000000208187824 */ /* 0x000fe200078e00ff */
[----:B------:R-:W-:Y:S01]  /*0360*/  SGXT R3, R3, 0x1 ;  /* 0x000000010303781a */ /* 0x000fe20000000200 */
[----:B------:R-:W1:Y:S03]  /*0370*/  S2UR UR6, SR_CgaCtaId ;  /* 0x00000000000679c3 */ /* 0x000e660000008800 */
[----:B------:R-:W-:-:S05]  /*0380*/  LOP3.LUT R24, R24, 0x90, R3, 0x78, !PT ;  /* 0x0000009018187812 */ /* 0x000fca00078e7803 */
[----:B------:R-:W0:Y:S01]  /*0390*/  LDC R3, c[0x0][0x280] ;  /* 0x0000a000ff037b82 */ /* 0x000e220000000800 */
[----:B------:R-:W-:Y:S01]  /*03a0*/  UMOV UR4, 0x400 ;  /* 0x0000040000047882 */ /* 0x000fe20000000000 */
[----:B---3--:R-:W-:Y:S01]  /*03b0*/  LOP3.LUT R5, R24, 0x20, RZ, 0x3c, !PT ;  /* 0x0000002018057812 */ /* 0x008fe200078e3cff */
[----:B-1----:R-:W-:Y:S01]  /*03c0*/  ULEA UR6, UR6, UR4, 0x18 ;  /* 0x0000000406067291 */ /* 0x002fe2000f8ec03f */
[----:B0-----:R-:W-:Y:S01]  /*03d0*/  ISETP.GE.AND P0, PT, R3, 0x1, PT ;  /* 0x000000010300780c */ /* 0x001fe20003f06270 */
[----:B------:R-:W-:Y:S01]  /*03e0*/  IMAD.MOV.U32 R71, RZ, RZ, -0x800000 ;  /* 0xff800000ff477424 */ /* 0x000fe200078e00ff */
[----:B------:R-:W-:Y:S01]  /*03f0*/  CS2R R32, SRZ ;  /* 0x0000000000207805 */ /* 0x000fe2000001ff00 */
[----:B------:R-:W-:Y:S01]  /*0400*/  IMAD.MOV.U32 R146, RZ, RZ, 0x3f800000 ;  /* 0x3f800000ff927424 */ /* 0x000fe200078e00ff */
[----:B------:R-:W-:Y:S01]  /*0410*/  CS2R R34, SRZ ;  /* 0x0000000000227805 */ /* 0x000fe2000001ff00 */
[----:B------:R-:W-:Y:S01]  /*0420*/  IMAD.MOV.U32 R145, RZ, RZ, 0x3f800000 ;  /* 0x3f800000ff917424 */ /* 0x000fe200078e00ff */
[----:B------:R-:W-:Y:S01]  /*0430*/  CS2R R52, SRZ ;  /* 0x0000000000347805 */ /* 0x000fe2000001ff00 */
[----:B------:R-:W-:Y:S01]  /*0440*/  IMAD.MOV.U32 R70, RZ, RZ, -0x800000 ;  /* 0xff800000ff467424 */ /* 0x000fe200078e00ff */
[----:B------:R-:W-:-:S02]  /*0450*/  CS2R R54, SRZ ;  /* 0x0000000000367805 */ /* 0x000fc4000001ff00 */
[----:B------:R-:W-:Y:S02]  /*0460*/  CS2R R60, SRZ ;  /* 0x00000000003c7805 */ /* 0x000fe4000001ff00 */
[----:B------:R-:W-:Y:S02]  /*0470*/  CS2R R62, SRZ ;  /* 0x00000000003e7805 */ /* 0x000fe4000001ff00 */
[----:B------:R-:W-:Y:S02]  /*0480*/  CS2R R28, SRZ ;  /* 0x00000000001c7805 */ /* 0x000fe4000001ff00 */
[----:B------:R-:W-:Y:S01]  /*0490*/  CS2R R30, SRZ ;  /* 0x00000000001e7805 */ /* 0x000fe2000001ff00 */
[----:B--2---:R-:W-:-:S05]  /*04a0*/  IMAD R19, R22, 0x100, R19 ;  /* 0x0000010016137824 */ /* 0x004fca00078e0213 */
[----:B------:R-:W-:Y:S01]  /*04b0*/  F2FP.F16.E4M3.UNPACK_B R19, R19 ;  /* 0x00000013ff13723e */ /* 0x000fe200020006ff */
[----:B----4-:R-:W-:-:S03]  /*04c0*/  IMAD R9, R10, 0x100, R9 ;  /* 0x000001000a097824 */ /* 0x010fc600078e0209 */
[----:B------:R-:W-:Y:S02]  /*04d0*/  PRMT R7, R19, 0x7632, R7 ;  /* 0x0000763213077816 */ /* 0x000fe40000000007 */
[----:B------:R-:W-:Y:S01]  /*04e0*/  F2FP.F16.E4M3.UNPACK_B R9, R9 ;  /* 0x00000009ff09723e */ /* 0x000fe200020006ff */
[----:B-----5:R-:W-:Y:S02]  /*04f0*/  IMAD R4, R13, 0x100, R4 ;  /* 0x000001000d047824 */ /* 0x020fe400078e0204 */
[----:B------:R-:W-:-:S03]  /*0500*/  IMAD R6, R15, 0x100, R6 ;  /* 0x000001000f067824 */ /* 0x000fc600078e0206 */
[----:B------:R-:W-:Y:S02]  /*0510*/  F2FP.F16.E4M3.UNPACK_B R4, R4 ;  /* 0x00000004ff04723e */ /* 0x000fe400020006ff */
[----:B------:R-:W-:Y:S02]  /*0520*/  F2FP.F16.E4M3.UNPACK_B R6, R6 ;  /* 0x00000006ff06723e */ /* 0x000fe400020006ff */
[----:B------:R-:W-:Y:S02]  /*0530*/  PRMT R10, R9, 0x7632, R10 ;  /* 0x00007632090a7816 */ /* 0x000fe4000000000a */
[----:B------:R-:W-:Y:S02]  /*0540*/  PRMT R11, R4, 0x7632, R11 ;  /* 0x00007632040b7816 */ /* 0x000fe4000000000b */
[----:B------:R-:W-:Y:S01]  /*0550*/  PRMT R12, R6, 0x7632, R12 ;  /* 0x00007632060c7816 */ /* 0x000fe2000000000c */
[----:B------:R-:W-:Y:S04]  /*0560*/  STS.U16 [R24+UR6], R19 ;  /* 0x0000001318007988 */ /* 0x000fe80008000406 */
[----:B------:R0:W-:Y:S04]  /*0570*/  STS.U16 [R24+UR6+0x200], R9 ;  /* 0x0002000918007988 */ /* 0x0001e80008000406 */
[----:B------:R1:W-:Y:S04]  /*0580*/  STS.U16 [R24+UR6+0x400], R4 ;  /* 0x0004000418007988 */ /* 0x0003e80008000406 */
[----:B------:R-:W-:Y:S04]  /*0590*/  STS.U16 [R24+UR6+0x600], R6 ;  /* 0x0006000618007988 */ /* 0x000fe80008000406 */
[----:B------:R2:W-:Y:S01]  /*05a0*/  STS.U16 [R5+UR6+0x100], R7 ;  /* 0x0001000705007988 */ /* 0x0005e20008000406 */
[----:B0-----:R-:W-:-:S03]  /*05b0*/  LOP3.LUT R9, R0, 0x8, RZ, 0xc0, !PT ;  /* 0x0000000800097812 */ /* 0x001fc600078ec0ff */
[----:B------:R-:W-:Y:S01]  /*05c0*/  STS.U16 [R5+UR6+0x300], R10 ;  /* 0x0003000a05007988 */ /* 0x000fe20008000406 */
[----:B-1----:R-:W-:-:S03]  /*05d0*/  IMAD.SHL.U32 R4, R0, 0x40, RZ ;  /* 0x0000004000047824 */ /* 0x002fc600078e00ff */
[----:B------:R-:W-:Y:S01]  /*05e0*/  STS.U16 [R5+UR6+0x500], R11 ;  /* 0x0005000b05007988 */ /* 0x000fe20008000406 */
[----:B--2---:R-:W-:-:S03]  /*05f0*/  SHF.R.S32.HI R7, RZ, 0x3, R0 ;  /* 0x00000003ff077819 */ /* 0x004fc60000011400 */
[----:B------:R0:W-:Y:S01]  /*0600*/  STS.U16 [R5+UR6+0x700], R12 ;  /* 0x0007000c05007988 */ /* 0x0001e20008000406 */
[C---:B------:R-:W-:Y:S01]  /*0610*/  IMAD.SHL.U32 R6, R0.reuse, 0x2, RZ ;  /* 0x0000000200067824 */ /* 0x040fe200078e00ff */
[----:B------:R-:W-:Y:S01]  /*0620*/  SGXT R7, R7, 0x1 ;  /* 0x000000010707781a */ /* 0x000fe20000000200 */
[----:B0-----:R-:W-:Y:S01]  /*0630*/  IMAD.SHL.U32 R5, R0, 0x8, RZ ;  /* 0x0000000800057824 */ /* 0x001fe200078e00ff */
[----:B------:R-:W-:Y:S06]  /*0640*/  @!P0 BRA `(.L_x_0) ;  /* 0x0000003000148947 */ /* 0x000fec0003800000 */
[----:B------:R-:W0:Y:S01]  /*0650*/  LDC.64 R24, c[0x0][0x250] ;  /* 0x00009400ff187b82 */ /* 0x000e220000000a00 */
[--C-:B------:R-:W-:Y:S01]  /*0660*/  SHF.R.S32.HI R13, RZ, 0x1, R0.reuse ;  /* 0x00000001ff0d7819 */ /* 0x100fe20000011400 */
[----:B------:R-:W-:Y:S01]  /*0670*/  IMAD.SHL.U32 R10, R0, 0x20, RZ ;  /* 0x00000020000a7824 */ /* 0x000fe200078e00ff */
[--C-:B------:R-:W-:Y:S01]  /*0680*/  SHF.R.S32.HI R11, RZ, 0x2, R0.reuse ;  /* 0x00000002ff0b7819 */ /* 0x100fe20000011400 */
[----:B------:R-:W-:Y:S01]  /*0690*/  IMAD.SHL.U32 R9, R9, 0x2, RZ ;  /* 0x0000000209097824 */ /* 0x000fe200078e00ff */
[----:B------:R-:W-:Y:S01]  /*06a0*/  SGXT R13, R13, 0x1 ;  /* 0x000000010d0d781a */ /* 0x000fe20000000200 */
[----:B------:R-:W-:Y:S01]  /*06b0*/  ULDC UR4, c[0x0][0x258] ;  /* 0x0000960000047ab9 */ /* 0x000fe20000000800 */
[----:B------:R-:W-:Y:S01]  /*06c0*/  SGXT R11, R11, 0x1 ;  /* 0x000000010b0b781a */ /* 0x000fe20000000200 */
[----:B------:R-:W1:Y:S01]  /*06d0*/  LDC R33, c[0x0][0x268] ;  /* 0x00009a00ff217b82 */ /* 0x000e620000000800 */
[----:B------:R-:W-:Y:S01]  /*06e0*/  LOP3.LUT R13, R13, 0x120, RZ, 0xc0, !PT ;  /* 0x000001200d0d7812 */ /* 0x000fe200078ec0ff */
[----:B------:R-:W-:Y:S01]  /*06f0*/  ULDC.64 UR8, c[0x0][0x260] ;  /* 0x0000980000087ab9 */ /* 0x000fe20000000a00 */
[----:B------:R-:W-:Y:S01]  /*0700*/  LOP3.LUT R11, R11, 0x90, RZ, 0xc0, !PT ;  /* 0x000000900b0b7812 */ /* 0x000fe200078ec0ff */
[----:B------:R-:W-:Y:S01]  /*0710*/  IMAD.MOV.U32 R146, RZ, RZ, 0x3f800000 ;  /* 0x3f800000ff927424 */ /* 0x000fe200078e00ff */
[----:B------:R-:W-:Y:S01]  /*0720*/  LOP3.LUT R14, R13, 0x30, R0, 0x78, !PT ;  /* 0x000000300d0e7812 */ /* 0x000fe200078e7800 */
[----:B------:R-:W-:Y:S01]  /*0730*/  IMAD.MOV.U32 R148, RZ, RZ, -0x800000 ;  /* 0xff800000ff947424 */ /* 0x000fe200078e00ff */
[----:B------:R-:W-:Y:S01]  /*0740*/  LOP3.LUT R12, R11, 0x60, R10, 0xf8, !PT ;  /* 0x000000600b0c7812 */ /* 0x000fe200078ef80a */
[----:B------:R-:W2:Y:S01]  /*0750*/  LDC.64 R28, c[0x0][0x220] ;  /* 0x00008800ff1c7b82 */ /* 0x000ea20000000a00 */
[----:B------:R-:W-:Y:S01]  /*0760*/  LOP3.LUT R14, R14, 0x90, R7, 0x78, !PT ;  /* 0x000000900e0e7812 */ /* 0x000fe200078e7807 */
[----:B------:R-:W-:Y:S01]  /*0770*/  IMAD R7, R16, UR4, RZ ;  /* 0x0000000410077c24 */ /* 0x000fe2000f8e02ff */
[----:B------:R-:W-:Y:S01]  /*0780*/  LOP3.LUT R12, R12, R9, RZ, 0x3c, !PT ;  /* 0x000000090c0c7212 */ /* 0x000fe200078e3cff */
[----:B------:R-:W-:Y:S01]  /*0790*/  IMAD.SHL.U32 R9, R0, 0x10, RZ ;  /* 0x0000001000097824 */ /* 0x000fe200078e00ff */
[----:B------:R-:W-:Y:S01]  /*07a0*/  LOP3.LUT R11, R4, 0x40, RZ, 0xc0, !PT ;  /* 0x00000040040b7812 */ /* 0x000fe200078ec0ff */
[----:B------:R-:W-:Y:S01]  /*07b0*/  ULDC.64 UR4, c[0x0][0x218] ;  /* 0x0000860000047ab9 */ /* 0x000fe20000000a00 */
[----:B------:R-:W-:Y:S01]  /*07c0*/  SHF.R.S32.HI R13, RZ, 0x1f, R7 ;  /* 0x0000001fff0d7819 */ /* 0x000fe20000011407 */
[----:B0-----:R-:W-:Y:S01]  /*07d0*/  IMAD R24, R24, UR7, RZ ;  /* 0x0000000718187c24 */ /* 0x001fe2000f8e02ff */
[----:B------:R-:W-:Y:S01]  /*07e0*/  LOP3.LUT R10, R0, 0x4, RZ, 0xc0, !PT ;  /* 0x00000004000a7812 */ /* 0x000fe200078ec0ff */
[----:B------:R-:W-:Y:S01]  /*07f0*/  VIADD R11, R11, UR6 ;  /* 0x000000060b0b7c36 */ /* 0x000fe20008000000 */
[----:B------:R-:W-:Y:S01]  /*0800*/  LOP3.LUT R9, R9, 0x100, RZ, 0xc0, !PT ;  /* 0x0000010009097812 */ /* 0x000fe200078ec0ff */
[----:B------:R-:W-:Y:S01]  /*0810*/  IMAD R18, R18, R25, RZ ;  /* 0x0000001912127224 */ /* 0x000fe200078e02ff */
[----:B------:R-:W-:Y:S01]  /*0820*/  IADD3 R101, P0, P1, R7, UR4, R24 ;  /* 0x0000000407657c10 */ /* 0x000fe2000f91e018 */
[----:B------:R-:W-:Y:S01]  /*0830*/  IMAD R11, R10, 0x80, R11 ;  /* 0x000000800a0b7824 */ /* 0x000fe200078e020b */
[----:B------:R-:W-:Y:S01]  /*0840*/  SHF.R.U32.HI R7, RZ, 0x6, R0 ;  /* 0x00000006ff077819 */ /* 0x000fe20000011600 */
[----:B------:R-:W-:Y:S01]  /*0850*/  UIMAD UR4, UR7, UR8, URZ ;  /* 0x00000008070472a4 */ /* 0x000fe2000f8e023f */
[----:B------:R-:W-:Y:S01]  /*0860*/  IADD3 R142, R12, UR6, R9 ;  /* 0x000000060c8e7c10 */ /* 0x000fe2000fffe009 */
[----:B------:R-:W-:Y:S01]  /*0870*/  IMAD R12, R25, 0x4, R18 ;  /* 0x00000004190c7824 */ /* 0x000fe200078e0212 */
[----:B------:R-:W-:Y:S01]  /*0880*/  SGXT.U32 R7, R7, 0x1 ;  /* 0x000000010707781a */ /* 0x000fe20000000000 */
[----:B------:R-:W-:Y:S01]  /*0890*/  IMAD.IADD R141, R14, 0x1, R11 ;  /* 0x000000010e8d7824 */ /* 0x000fe200078e020b */
[C---:B------:R-:W-:Y:S01]  /*08a0*/  LOP3.LUT R15, R0.reuse, 0x1, RZ, 0xc0, !PT ;  /* 0x00000001000f7812 */ /* 0x040fe200078ec0ff */
[----:B------:R-:W-:Y:S01]  /*08b0*/  IMAD R14, R25, 0x4, R12 ;  /* 0x00000004190e7824 */ /* 0x000fe200078e020c */
[----:B------:R-:W-:Y:S01]  /*08c0*/  LOP3.LUT R22, R0, 0x1c, RZ, 0xc0, !PT ;  /* 0x0000001c00167812 */ /* 0x000fe200078ec0ff */
[----:B-1----:R-:W-:Y:S01]  /*08d0*/  IMAD R104, R7, R33, RZ ;  /* 0x0000002107687224 */ /* 0x002fe200078e02ff */
[----:B------:R-:W-:Y:S01]  /*08e0*/  SHF.R.S32.HI R24, RZ, 0x1f, R24 ;  /* 0x0000001fff187819 */ /* 0x000fe20000011418 */
[----:B------:R-:W-:Y:S01]  /*08f0*/  IMAD R9, R8, UR9, RZ ;  /* 0x0000000908097c24 */ /* 0x000fe2000f8e02ff */
[----:B------:R-:W-:Y:S01]  /*0900*/  SHF.R.U32.HI R139, RZ, 0x1, R0 ;  /* 0x00000001ff8b7819 */ /* 0x000fe20000011600 */
[----:B------:R-:W-:Y:S01]  /*0910*/  IMAD R22, R15, 0x2, R22 ;  /* 0x000000020f167824 */ /* 0x000fe200078e0216 */
[----:B------:R-:W-:Y:S01]  /*0920*/  IADD3.X R31, R13, UR5, R24, P0, P1 ;  /* 0x000000050d1f7c10 */ /* 0x000fe200087e2418 */
[----:B------:R-:W-:Y:S01]  /*0930*/  IMAD R106, R33, 0x2, R104 ;  /* 0x00000002216a7824 */ /* 0x000fe200078e0268 */
[----:B------:R-:W-:Y:S01]  /*0940*/  SGXT.U32 R139, R139, 0x1 ;  /* 0x000000018b8b781a */ /* 0x000fe20000000000 */
[----:B------:R-:W-:Y:S01]  /*0950*/  IMAD R13, R20, R25, RZ ;  /* 0x00000019140d7224 */ /* 0x000fe200078e02ff */
[----:B------:R-:W-:Y:S01]  /*0960*/  LEA.HI R10, R0, 0x3c, RZ, 0x1b ;  /* 0x0000003c000a7811 */ /* 0x000fe200078fd8ff */
[----:B------:R-:W-:Y:S01]  /*0970*/  IMAD R20, R25, 0x4, R14 ;  /* 0x0000000419147824 */ /* 0x000fe200078e020e */
[----:B------:R-:W-:Y:S01]  /*0980*/  LOP3.LUT R139, R22, R139, RZ, 0xfc, !PT ;  /* 0x0000008b168b7212 */ /* 0x000fe200078efcff */
[----:B------:R-:W-:Y:S01]  /*0990*/  IMAD R108, R33, 0x2, R106 ;  /* 0x00000002216c7824 */ /* 0x000fe200078e026a */
[----:B--2---:R-:W-:Y:S01]  /*09a0*/  IADD3 R137, P0, P1, R9, UR4, R28 ;  /* 0x0000000409897c10 */ /* 0x004fe2000f91e01c */
[----:B------:R-:W-:Y:S01]  /*09b0*/  IMAD R22, R25, 0x4, R20 ;  /* 0x0000000419167824 */ /* 0x000fe200078e0214 */
[----:B------:R-:W-:Y:S01]  /*09c0*/  SHF.R.S32.HI R32, RZ, 0x1f, R9 ;  /* 0x0000001fff207819 */ /* 0x000fe20000011409 */
[----:B------:R-:W-:Y:S01]  /*09d0*/  IMAD R112, R33, 0x2, R108 ;  /* 0x0000000221707824 */ /* 0x000fe200078e026c */
[----:B------:R-:W-:Y:S01]  /*09e0*/  IADD3 R8, P4, R12, R101, RZ ;  /* 0x000000650c087210 */ /* 0x000fe20007f9e0ff */
[----:B------:R-:W-:Y:S01]  /*09f0*/  IMAD R102, R10, R25, RZ ;  /* 0x000000190a667224 */ /* 0x000fe200078e02ff */
[-C--:B------:R-:W-:Y:S01]  /*0a00*/  IADD3 R7, P3, R18, R101.reuse, RZ ;  /* 0x0000006512077210 */ /* 0x080fe20007f7e0ff */
[----:B------:R-:W-:Y:S01]  /*0a10*/  IMAD R24, R25, 0x4, R22 ;  /* 0x0000000419187824 */ /* 0x000fe200078e0216 */
[-C--:B------:R-:W-:Y:S01]  /*0a20*/  IADD3 R9, P5, R13, R101.reuse, RZ ;  /* 0x000000650d097210 */ /* 0x080fe20007fbe0ff */
[----:B------:R-:W-:Y:S01]  /*0a30*/  IMAD R114, R33, 0x2, R112 ;  /* 0x0000000221727824 */ /* 0x000fe200078e0270 */
[C---:B------:R-:W-:Y:S01]  /*0a40*/  IADD3 R103, P2, R102.reuse, R101, RZ ;  /* 0x0000006566677210 */ /* 0x040fe20007f5e0ff */
[----:B------:R-:W-:Y:S01]  /*0a50*/  IMAD R26, R25, 0x4, R24 ;  /* 0x00000004191a7824 */ /* 0x000fe200078e0218 */
[----:B------:R-:W-:Y:S01]  /*0a60*/  USHF.R.S32.HI UR5, URZ, 0x1f, UR4 ;  /* 0x0000001f3f057899 */ /* 0x000fe20008011404 */
[----:B------:R-:W-:Y:S01]  /*0a70*/  IMAD R116, R33, 0x2, R114 ;  /* 0x0000000221747824 */ /* 0x000fe200078e0272 */
[----:B------:R-:W-:Y:S01]  /*0a80*/  LEA.HI.X.SX32 R102, R102, R31, 0x1, P2 ;  /* 0x0000001f66667211 */ /* 0x000fe200010f0eff */
[----:B------:R-:W-:Y:S01]  /*0a90*/  IMAD R28, R25, 0x8, R26 ;  /* 0x00000008191c7824 */ /* 0x000fe200078e021a */
[----:B------:R-:W-:Y:S01]  /*0aa0*/  IADD3 R15, P2, R20, R101, RZ ;  /* 0x00000065140f7210 */ /* 0x000fe20007f5e0ff */
[----:B------:R-:W-:Y:S01]  /*0ab0*/  IMAD R118, R33, 0x2, R116 ;  /* 0x0000000221767824 */ /* 0x000fe200078e0274 */
[-C--:B------:R-:W-:Y:S01]  /*0ac0*/  LEA.HI.X.SX32 R11, R12, R31.reuse, 0x1, P4 ;  /* 0x0000001f0c0b7211 */ /* 0x080fe200020f0eff */
        /* <DEDUP_REMOVED lines=9> */
[C---:B------:R-:W-:Y:S01]  /*0b60*/  IADD3 R23, P2, R28.reuse, R101, RZ ;  /* 0x000000651c177210 */ /* 0x040fe20007f5e0ff */
[----:B------:R-:W-:Y:S01]  /*0b70*/  IMAD R124, R33, 0x2, R122 ;  /* 0x00000002217c7824 */ /* 0x000fe200078e027a */
[-C--:B------:R-:W-:Y:S01]  /*0b80*/  LEA.HI.X.SX32 R12, R13, R31.reuse, 0x1, P5 ;  /* 0x0000001f0d0c7211 */ /* 0x080fe200028f0eff */
[----:B------:R-:W-:Y:S01]  /*0b90*/  IMAD R96, R25, 0x4, R94 ;  /* 0x0000000419607824 */ /* 0x000fe200078e025e */
[----:B------:R-:W-:Y:S01]  /*0ba0*/  LEA.HI.X.SX32 R24, R28, R31, 0x1, P2 ;  /* 0x0000001f1c187211 */ /* 0x000fe200010f0eff */
[----:B------:R-:W-:Y:S01]  /*0bb0*/  IMAD R126, R33, 0x2, R124 ;  /* 0x00000002217e7824 */ /* 0x000fe200078e027c */
[-C--:B------:R-:W-:Y:S01]  /*0bc0*/  IADD3 R95, P2, R94, R101.reuse, RZ ;  /* 0x000000655e5f7210 */ /* 0x080fe20007f5e0ff */
[----:B------:R-:W-:Y:S01]  /*0bd0*/  IMAD R98, R25, 0x4, R96 ;  /* 0x0000000419627824 */ /* 0x000fe200078e0260 */
[----:B------:R-:W-:Y:S01]  /*0be0*/  IADD3 R13, P3, R14, R101, RZ ;  /* 0x000000650e0d7210 */ /* 0x000fe20007f7e0ff */
[----:B------:R-:W-:Y:S01]  /*0bf0*/  IMAD R128, R33, 0x2, R126 ;  /* 0x0000000221807824 */ /* 0x000fe200078e027e */
[-C--:B------:R-:W-:Y:S01]  /*0c00*/  LEA.HI.X.SX32 R94, R94, R31.reuse, 0x1, P2 ;  /* 0x0000001f5e5e7211 */ /* 0x080fe200010f0eff */
[----:B------:R-:W-:Y:S01]  /*0c10*/  IMAD R100, R25, 0x4, R98 ;  /* 0x0000000419647824 */ /* 0x000fe200078e0262 */
[----:B------:R-:W-:Y:S01]  /*0c20*/  IADD3.X R29, R32, UR5, R29, P0, P1 ;  /* 0x00000005201d7c10 */ /* 0x000fe200087e241d */
[C---:B------:R-:W-:Y:S01]  /*0c30*/  IMAD R130, R33.reuse, 0x2, R128 ;  /* 0x0000000221827824 */ /* 0x040fe200078e0280 */
[----:B------:R-:W-:Y:S01]  /*0c40*/  LEA.HI.X.SX32 R14, R14, R31, 0x1, P3 ;  /* 0x0000001f0e0e7211 */ /* 0x000fe200018f0eff */
[----:B------:R-:W-:Y:S01]  /*0c50*/  IMAD.MOV.U32 R138, RZ, RZ, RZ ;  /* 0x000000ffff8a7224 */ /* 0x000fe200078e00ff */
[-C--:B------:R-:W-:Y:S01]  /*0c60*/  IADD3 R105, P0, R104, R137.reuse, RZ ;  /* 0x0000008968697210 */ /* 0x080fe20007f1e0ff */
[C---:B------:R-:W-:Y:S01]  /*0c70*/  IMAD R132, R33.reuse, 0x2, R130 ;  /* 0x0000000221847824 */ /* 0x040fe200078e0282 */
[-C--:B------:R-:W-:Y:S01]  /*0c80*/  IADD3 R107, P1, R106, R137.reuse, RZ ;  /* 0x000000896a6b7210 */ /* 0x080fe20007f3e0ff */
[----:B------:R-:W-:Y:S01]  /*0c90*/  IMAD.MOV.U32 R147, RZ, RZ, -0x800000 ;  /* 0xff800000ff937424 */ /* 0x000fe200078e00ff */
[----:B------:R-:W-:Y:S01]  /*0ca0*/  IADD3 R109, P2, R108, R137, RZ ;  /* 0x000000896c6d7210 */ /* 0x000fe20007f5e0ff */
[C---:B------:R-:W-:Y:S01]  /*0cb0*/  IMAD R134, R33.reuse, 0x2, R132 ;  /* 0x0000000221867824 */ /* 0x040fe200078e0284 */
[----:B------:R-:W-:Y:S01]  /*0cc0*/  IADD3 R16, P3, R22, R101, RZ ;  /* 0x0000006516107210 */ /* 0x000fe20007f7e0ff */
[----:B------:R-:W-:Y:S01]  /*0cd0*/  IMAD.MOV.U32 R145, RZ, RZ, 0x3f800000 ;  /* 0x3f800000ff917424 */ /* 0x000fe200078e00ff */
[-C--:B------:R-:W-:Y:S01]  /*0ce0*/  LEA.HI.X.SX32 R104, R104, R29.reuse, 0x1, P0 ;  /* 0x0000001d68687211 */ /* 0x080fe200000f0eff */
[----:B------:R-:W-:Y:S01]  /*0cf0*/  IMAD R136, R33, 0x2, R134 ;  /* 0x0000000221887824 */ /* 0x000fe200078e0286 */
[----:B------:R-:W-:-:S02]  /*0d00*/  LEA.HI.X.SX32 R106, R106, R29, 0x1, P1 ;  /* 0x0000001d6a6a7211 */ /* 0x000fc400008f0eff */
[----:B------:R-:W-:Y:S02]  /*0d10*/  CS2R R32, SRZ ;  /* 0x0000000000207805 */ /* 0x000fe4000001ff00 */
[----:B------:R-:W-:Y:S02]  /*0d20*/  LEA.HI.X.SX32 R108, R108, R29, 0x1, P2 ;  /* 0x0000001d6c6c7211 */ /* 0x000fe400010f0eff */
[----:B------:R-:W-:Y:S02]  /*0d30*/  CS2R R34, SRZ ;  /* 0x0000000000227805 */ /* 0x000fe4000001ff00 */
[----:B------:R-:W-:Y:S02]  /*0d40*/  LEA.HI.X.SX32 R18, R22, R31, 0x1, P3 ;  /* 0x0000001f16127211 */ /* 0x000fe400018f0eff */
[----:B------:R-:W-:Y:S02]  /*0d50*/  CS2R R52, SRZ ;  /* 0x0000000000347805 */ /* 0x000fe4000001ff00 */
[----:B------:R-:W-:-:S02]  /*0d60*/  IADD3 R113, P0, R112, R137, RZ ;  /* 0x0000008970717210 */ /* 0x000fc40007f1e0ff */
[----:B------:R-:W-:Y:S02]  /*0d70*/  CS2R R54, SRZ ;  /* 0x0000000000367805 */ /* 0x000fe4000001ff00 */
[-C--:B------:R-:W-:Y:S02]  /*0d80*/  IADD3 R115, P1, R114, R137.reuse, RZ ;  /* 0x0000008972737210 */ /* 0x080fe40007f3e0ff */
[----:B------:R-:W-:Y:S02]  /*0d90*/  CS2R R60, SRZ ;  /* 0x00000000003c7805 */ /* 0x000fe4000001ff00 */
[----:B------:R-:W-:Y:S02]  /*0da0*/  IADD3 R117, P2, R116, R137, RZ ;  /* 0x0000008974757210 */ /* 0x000fe40007f5e0ff */
[----:B------:R-:W-:Y:S02]  /*0db0*/  CS2R R62, SRZ ;  /* 0x00000000003e7805 */ /* 0x000fe4000001ff00 */
[----:B------:R-:W-:Y:S01]  /*0dc0*/  IADD3 R20, P3, R26, R101, RZ ;  /* 0x000000651a147210 */ /* 0x000fe20007f7e0ff */
[----:B------:R-:W-:Y:S01]  /*0dd0*/  UMOV UR4, URZ ;  /* 0x0000003f00047c82 */ /* 0x000fe20008000000 */
[-C--:B------:R-:W-:Y:S01]  /*0de0*/  LEA.HI.X.SX32 R112, R112, R29.reuse, 0x1, P0 ;  /* 0x0000001d70707211 */ /* 0x080fe200000f0eff */
[----:B------:R-:W-:Y:S01]  /*0df0*/  UMOV UR5, URZ ;  /* 0x0000003f00057c82 */ /* 0x000fe20008000000 */
[-C--:B------:R-:W-:Y:S01]  /*0e00*/  LEA.HI.X.SX32 R114, R114, R29.reuse, 0x1, P1 ;  /* 0x0000001d72727211 */ /* 0x080fe200008f0eff */
[----:B------:R-:W-:Y:S01]  /*0e10*/  ULDC UR12, c[0x0][0x238] ;  /* 0x00008e00000c7ab9 */ /* 0x000fe20000000800 */
[----:B------:R-:W-:-:S02]  /*0e20*/  LEA.HI.X.SX32 R116, R116, R29, 0x1, P2 ;  /* 0x0000001d74747211 */ /* 0x000fc400010f0eff */
[----:B------:R-:W-:Y:S02]  /*0e30*/  LEA.HI.X.SX32 R22, R26, R31, 0x1, P3 ;  /* 0x0000001f1a167211 */ /* 0x000fe400018f0eff */
[-C--:B------:R-:W-:Y:S02]  /*0e40*/  IADD3 R119, P0, R118, R137.reuse, RZ ;  /* 0x0000008976777210 */ /* 0x080fe40007f1e0ff */
[-C--:B------:R-:W-:Y:S02]  /*0e50*/  IADD3 R121, P1, R120, R137.reuse, RZ ;  /* 0x0000008978797210 */ /* 0x080fe40007f3e0ff */
[----:B------:R-:W-:Y:S02]  /*0e60*/  IADD3 R123, P2, R122, R137, RZ ;  /* 0x000000897a7b7210 */ /* 0x000fe40007f5e0ff */
[----:B------:R-:W-:Y:S02]  /*0e70*/  IADD3 R27, P3, R30, R101, RZ ;  /* 0x000000651e1b7210 */ /* 0x000fe40007f7e0ff */
[----:B------:R-:W-:-:S02]  /*0e80*/  LEA.HI.X.SX32 R118, R118, R29, 0x1, P0 ;  /* 0x0000001d76767211 */ /* 0x000fc400000f0eff */
[-C--:B------:R-:W-:Y:S02]  /*0e90*/  LEA.HI.X.SX32 R120, R120, R29.reuse, 0x1, P1 ;  /* 0x0000001d78787211 */ /* 0x080fe400008f0eff */
[----:B------:R-:W-:Y:S02]  /*0ea0*/  LEA.HI.X.SX32 R122, R122, R29, 0x1, P2 ;  /* 0x0000001d7a7a7211 */ /* 0x000fe400010f0eff */
[----:B------:R-:W-:Y:S02]  /*0eb0*/  IADD3 R93, P4, R92, R101, RZ ;  /* 0x000000655c5d7210 */ /* 0x000fe40007f9e0ff */
[----:B------:R-:W-:Y:S02]  /*0ec0*/  LEA.HI.X.SX32 R26, R30, R31, 0x1, P3 ;  /* 0x0000001f1e1a7211 */ /* 0x000fe400018f0eff */
[-C--:B------:R-:W-:Y:S02]  /*0ed0*/  IADD3 R125, P0, R124, R137.reuse, RZ ;  /* 0x000000897c7d7210 */ /* 0x080fe40007f1e0ff */
[----:B------:R-:W-:-:S02]  /*0ee0*/  IADD3 R127, P1, R126, R137, RZ ;  /* 0x000000897e7f7210 */ /* 0x000fc40007f3e0ff */
[----:B------:R-:W-:Y:S02]  /*0ef0*/  IADD3 R129, P2, R128, R137, RZ ;  /* 0x0000008980817210 */ /* 0x000fe40007f5e0ff */
[----:B------:R-:W-:Y:S02]  /*0f00*/  IADD3 R97, P3, R96, R101, RZ ;  /* 0x0000006560617210 */ /* 0x000fe40007f7e0ff */
[----:B------:R-:W-:Y:S02]  /*0f10*/  LOP3.LUT R30, R4, 0x1c0, RZ, 0xc0, !PT ;  /* 0x000001c0041e7812 */ /* 0x000fe400078ec0ff */
[----:B------:R-:W-:Y:S02]  /*0f20*/  LEA.HI.X.SX32 R92, R92, R31, 0x1, P4 ;  /* 0x0000001f5c5c7211 */ /* 0x000fe400020f0eff */
[-C--:B------:R-:W-:Y:S02]  /*0f30*/  LEA.HI.X.SX32 R124, R124, R29.reuse, 0x1, P0 ;  /* 0x0000001d7c7c7211 */ /* 0x080fe400000f0eff */
[----:B------:R-:W-:-:S02]  /*0f40*/  LEA.HI.X.SX32 R126, R126, R29, 0x1, P1 ;  /* 0x0000001d7e7e7211 */ /* 0x000fc400008f0eff */
[----:B------:R-:W-:Y:S02]  /*0f50*/  LEA.HI.X.SX32 R128, R128, R29, 0x1, P2 ;  /* 0x0000001d80807211 */ /* 0x000fe400010f0eff */
[----:B------:R-:W-:Y:S02]  /*0f60*/  IADD3 R99, P4, R98, R101, RZ ;  /* 0x0000006562637210 */ /* 0x000fe40007f9e0ff */
[----:B------:R-:W-:Y:S02]  /*0f70*/  LEA.HI.X.SX32 R96, R96, R31, 0x1, P3 ;  /* 0x0000001f60607211 */ /* 0x000fe400018f0eff */
[-C--:B------:R-:W-:Y:S02]  /*0f80*/  IADD3 R131, P0, R130, R137.reuse, RZ ;  /* 0x0000008982837210 */ /* 0x080fe40007f1e0ff */
[-C--:B------:R-:W-:Y:S02]  /*0f90*/  IADD3 R133, P1, R132, R137.reuse, RZ ;  /* 0x0000008984857210 */ /* 0x080fe40007f3e0ff */
[----:B------:R-:W-:-:S02]  /*0fa0*/  IADD3 R135, P2, R134, R137, RZ ;  /* 0x0000008986877210 */ /* 0x000fc40007f5e0ff */
[----:B------:R-:W-:Y:S02]  /*0fb0*/  IADD3 R101, P5, R100, R101, RZ ;  /* 0x0000006564657210 */ /* 0x000fe40007fbe0ff */
[----:B------:R-:W-:Y:S02]  /*0fc0*/  IADD3 R137, P3, R136, R137, RZ ;  /* 0x0000008988897210 */ /* 0x000fe40007f7e0ff */
[----:B------:R-:W-:Y:S02]  /*0fd0*/  LOP3.LUT R144, R0, 0x7f, RZ, 0xc0, !PT ;  /* 0x0000007f00907812 */ /* 0x000fe400078ec0ff */
[----:B------:R-:W-:Y:S02]  /*0fe0*/  LOP3.LUT R37, R30, 0x30, R5, 0xf8, !PT ;  /* 0x000000301e257812 */ /* 0x000fe400078ef805 */
[-C--:B------:R-:W-:Y:S02]  /*0ff0*/  LEA.HI.X.SX32 R98, R98, R31.reuse, 0x1, P4 ;  /* 0x0000001f62627211 */ /* 0x080fe400020f0eff */
[----:B------:R-:W-:-:S02]  /*1000*/  LEA.HI.X.SX32 R100, R100, R31, 0x1, P5 ;  /* 0x0000001f64647211 */ /* 0x000fc400028f0eff */
[----:B------:R-:W-:Y:S02]  /*1010*/  CS2R R30, SRZ ;  /* 0x00000000001e7805 */ /* 0x000fe4000001ff00 */
[-C--:B------:R-:W-:Y:S02]  /*1020*/  LEA.HI.X.SX32 R130, R130, R29.reuse, 0x1, P0 ;  /* 0x0000001d82827211 */ /* 0x080fe400000f0eff */
[-C--:B------:R-:W-:Y:S02]  /*1030*/  LEA.HI.X.SX32 R132, R132, R29.reuse, 0x1, P1 ;  /* 0x0000001d84847211 */ /* 0x080fe400008f0eff */
[-C--:B------:R-:W-:Y:S02]  /*1040*/  LEA.HI.X.SX32 R134, R134, R29.reuse, 0x1, P2 ;  /* 0x0000001d86867211 */ /* 0x080fe400010f0eff */
[----:B------:R-:W-:Y:S02]  /*1050*/  LEA.HI.X.SX32 R136, R136, R29, 0x1, P3 ;  /* 0x0000001d88887211 */ /* 0x000fe400018f0eff */
[----:B------:R-:W-:-:S02]  /*1060*/  CS2R R28, SRZ ;  /* 0x00000000001c7805 */ /* 0x000fc4000001ff00 */
[C---:B------:R-:W-:Y:S02]  /*1070*/  LOP3.LUT P0, RZ, R0.reuse, 0x1, RZ, 0xc0, !PT ;  /* 0x0000000100ff7812 */ /* 0x040fe4000780c0ff */
[----:B------:R-:W-:Y:S02]  /*1080*/  LOP3.LUT P1, RZ, R0, 0x2, RZ, 0xc0, !PT ;  /* 0x0000000200ff7812 */ /* 0x000fe4000782c0ff */
[----:B------:R-:W-:Y:S02]  /*1090*/  LOP3.LUT R143, R144, 0x10, RZ, 0x3c, !PT ;  /* 0x00000010908f7812 */ /* 0x000fe400078e3cff */
[----:B------:R-:W-:-:S09]  /*10a0*/  LOP3.LUT R140, R37, 0x30, R6, 0x78, !PT ;  /* 0x00000030258c7812 */ /* 0x000fd200078e7806 */
.L_x_1:
[----:B------:R-:W-:Y:S02]  /*10b0*/  SHF.R.S32.HI R69, RZ, 0x1f, R138 ;  /* 0x0000001fff457819 */ /* 0x000fe4000001148a */
[C---:B------:R-:W-:Y:S02]  /*10c0*/  IADD3 R38, P2, R138.reuse, R7, RZ ;  /* 0x000000078a267210 */ /* 0x040fe40007f5e0ff */
[----:B------:R-:W-:-:S03]  /*10d0*/  IADD3 R36, P3, R138, R8, RZ ;  /* 0x000000088a247210 */ /* 0x000fc60007f7e0ff */
[C---:B------:R-:W-:Y:S01]  /*10e0*/  IMAD.X R39, R69.reuse, 0x1, R10, P2 ;  /* 0x0000000145277824 */ /* 0x040fe200010e060a */
[C---:B------:R-:W-:Y:S01]  /*10f0*/  IADD3 R48, P2, R138.reuse, R13, RZ ;  /* 0x0000000d8a307210 */ /* 0x040fe20007f5e0ff */
[C---:B------:R-:W-:Y:S01]  /*1100*/  IMAD.X R37, R69.reuse, 0x1, R11, P3 ;  /* 0x0000000145257824 */ /* 0x040fe200018e060b */
[C---:B------:R-:W-:Y:S02]  /*1110*/  IADD3 R46, P3, R138.reuse, R15, RZ ;  /* 0x0000000f8a2e7210 */ /* 0x040fe40007f7e0ff */
[----:B------:R0:W2:Y:S01]  /*1120*/  LDG.E.U8 R51, desc[UR10][R38.64] ;  /* 0x0000000a26337981 */ /* 0x0000a2000c1e1100 */
[C---:B------:R-:W-:Y:S01]  /*1130*/  IMAD.X R49, R69.reuse, 0x1, R14, P2 ;  /* 0x0000000145317824 */ /* 0x040fe200010e060e */
[C---:B------:R-:W-:Y:S01]  /*1140*/  IADD3 R44, P2, R138.reuse, R16, RZ ;  /* 0x000000108a2c7210 */ /* 0x040fe20007f5e0ff */
[C---:B------:R-:W-:Y:S01]  /*1150*/  IMAD.X R47, R69.reuse, 0x1, R17, P3 ;  /* 0x00000001452f7824 */ /* 0x040fe200018e0611 */
[C---:B------:R-:W-:Y:S01]  /*1160*/  IADD3 R42, P3, R138.reuse, R19, RZ ;  /* 0x000000138a2a7210 */ /* 0x040fe20007f7e0ff */
[----:B------:R1:W3:Y:S02]  /*1170*/  LDG.E.U8 R50, desc[UR10][R36.64] ;  /* 0x0000000a24327981 */ /* 0x0002e4000c1e1100 */
[C---:B------:R-:W-:Y:S01]  /*1180*/  IMAD.X R45, R69.reuse, 0x1, R18, P2 ;  /* 0x00000001452d7824 */ /* 0x040fe200010e0612 */
[C---:B------:R-:W-:Y:S01]  /*1190*/  IADD3 R40, P2, R138.reuse, R20, RZ ;  /* 0x000000148a287210 */ /* 0x040fe20007f5e0ff */
[C---:B------:R-:W-:Y:S01]  /*11a0*/  IMAD.X R43, R69.reuse, 0x1, R21, P3 ;  /* 0x00000001452b7824 */ /* 0x040fe200018e0615 */
[C---:B0-----:R-:W-:Y:S01]  /*11b0*/  IADD3 R38, P3, R138.reuse, R9, RZ ;  /* 0x000000098a267210 */ /* 0x041fe20007f7e0ff */
[----:B------:R0:W4:Y:S02]  /*11c0*/  LDG.E.U8 R57, desc[UR10][R48.64] ;  /* 0x0000000a30397981 */ /* 0x000124000c1e1100 */
[C---:B------:R-:W-:Y:S01]  /*11d0*/  IMAD.X R41, R69.reuse, 0x1, R22, P2 ;  /* 0x0000000145297824 */ /* 0x040fe200010e0616 */
[----:B-1----:R-:W-:Y:S01]  /*11e0*/  IADD3 R36, P2, R138, R23, RZ ;  /* 0x000000178a247210 */ /* 0x002fe20007f5e0ff */
[----:B------:R1:W5:Y:S01]  /*11f0*/  LDG.E.U8 R56, desc[UR10][R46.64] ;  /* 0x0000000a2e387981 */ /* 0x000362000c1e1100 */
[----:B------:R-:W-:-:S03]  /*1200*/  IMAD.X R39, R69, 0x1, R12, P3 ;  /* 0x0000000145277824 */ /* 0x000fc600018e060c */
[----:B------:R-:W-:Y:S01]  /*1210*/  IMAD.X R37, R69, 0x1, R24, P2 ;  /* 0x0000000145257824 */ /* 0x000fe200010e0618 */
[C---:B0-----:R-:W-:Y:S01]  /*1220*/  IADD3 R48, P3, R138.reuse, R93, RZ ;  /* 0x0000005d8a307210 */ /* 0x041fe20007f7e0ff */
[----:B------:R0:W3:Y:S01]  /*1230*/  LDG.E.U8 R59, desc[UR10][R44.64] ;  /* 0x0000000a2c3b7981 */ /* 0x0000e2000c1e1100 */
[----:B-1----:R-:W-:-:S03]  /*1240*/  IADD3 R46, P2, R138, R97, RZ ;  /* 0x000000618a2e7210 */ /* 0x002fc60007f5e0ff */
[----:B------:R1:W5:Y:S01]  /*1250*/  LDG.E.U8 R58, desc[UR10][R42.64] ;  /* 0x0000000a2a3a7981 */ /* 0x000362000c1e1100 */
[C---:B------:R-:W-:Y:S02]  /*1260*/  IMAD.X R49, R69.reuse, 0x1, R92, P3 ;  /* 0x0000000145317824 */ /* 0x040fe400018e065c */
[----:B------:R-:W-:Y:S01]  /*1270*/  IMAD.X R47, R69, 0x1, R96, P2 ;  /* 0x00000001452f7824 */ /* 0x000fe200010e0660 */
[C---:B0-----:R-:W-:Y:S01]  /*1280*/  IADD3 R44, P3, R138.reuse, R101, RZ ;  /* 0x000000658a2c7210 */ /* 0x041fe20007f7e0ff */
[----:B------:R0:W5:Y:S01]  /*1290*/  LDG.E.U8 R65, desc[UR10][R40.64] ;  /* 0x0000000a28417981 */ /* 0x000162000c1e1100 */
[----:B-1----:R-:W-:-:S03]  /*12a0*/  IADD3 R42, P2, R138, R27, RZ ;  /* 0x0000001b8a2a7210 */ /* 0x002fc60007f5e0ff */
[----:B------:R1:W5:Y:S01]  /*12b0*/  LDG.E.U8 R72, desc[UR10][R38.64] ;  /* 0x0000000a26487981 */ /* 0x000362000c1e1100 */
[----:B------:R-:W-:-:S03]  /*12c0*/  IMAD.X R45, R69, 0x1, R100, P3 ;  /* 0x00000001452d7824 */ /* 0x000fc600018e0664 */
[----:B------:R1:W5:Y:S01]  /*12d0*/  LDG.E.U8 R67, desc[UR10][R36.64] ;  /* 0x0000000a24437981 */ /* 0x000362000c1e1100 */
[----:B------:R-:W-:Y:S01]  /*12e0*/  IMAD.X R43, R69, 0x1, R26, P2 ;  /* 0x00000001452b7824 */ /* 0x000fe200010e061a */
[C---:B0-----:R-:W-:Y:S02]  /*12f0*/  IADD3 R40, P3, R138.reuse, R95, RZ ;  /* 0x0000005f8a287210 */ /* 0x041fe40007f7e0ff */
[----:B------:R-:W5:Y:S01]  /*1300*/  LDG.E.U8 R49, desc[UR10][R48.64] ;  /* 0x0000000a30317981 */ /* 0x000f62000c1e1100 */
[----:B-1----:R-:W-:-:S03]  /*1310*/  IADD3 R38, P4, R138, R99, RZ ;  /* 0x000000638a267210 */ /* 0x002fc60007f9e0ff */
[----:B------:R-:W5:Y:S01]  /*1320*/  LDG.E.U8 R47, desc[UR10][R46.64] ;  /* 0x0000000a2e2f7981 */ /* 0x000f62000c1e1100 */
[----:B------:R-:W-:Y:S01]  /*1330*/  IADD3 R36, P2, R138, R103, RZ ;  /* 0x000000678a247210 */ /* 0x000fe20007f5e0ff */
[C---:B------:R-:W-:Y:S02]  /*1340*/  IMAD.X R41, R69.reuse, 0x1, R94, P3 ;  /* 0x0000000145297824 */ /* 0x040fe400018e065e */
[----:B------:R-:W5:Y:S01]  /*1350*/  LDG.E.U8 R45, desc[UR10][R44.64] ;  /* 0x0000000a2c2d7981 */ /* 0x000f62000c1e1100 */
[C---:B------:R-:W-:Y:S02]  /*1360*/  IMAD.X R39, R69.reuse, 0x1, R98, P4 ;  /* 0x0000000145277824 */ /* 0x040fe400020e0662 */
[----:B------:R-:W-:Y:S01]  /*1370*/  IMAD.X R37, R69, 0x1, R102, P2 ;  /* 0x0000000145257824 */ /* 0x000fe200010e0666 */
[----:B------:R-:W5:Y:S04]  /*1380*/  LDG.E.U8 R48, desc[UR10][R42.64] ;  /* 0x0000000a2a307981 */ /* 0x000f68000c1e1100 */
[----:B------:R-:W5:Y:S04]  /*1390*/  LDG.E.U8 R74, desc[UR10][R40.64] ;  /* 0x0000000a284a7981 */ /* 0x000f68000c1e1100 */
[----:B------:R-:W5:Y:S04]  /*13a0*/  LDG.E.U8 R38, desc[UR10][R38.64] ;  /* 0x0000000a26267981 */ /* 0x000f68000c1e1100 */
[----:B------:R-:W5:Y:S01]  /*13b0*/  LDG.E.U8 R36, desc[UR10][R36.64] ;  /* 0x0000000a24247981 */ /* 0x000f62000c1e1100 */
[----:B------:R-:W-:Y:S01]  /*13c0*/  USHF.R.S32.HI UR8, URZ, 0x1f, UR4 ;  /* 0x0000001f3f087899 */ /* 0x000fe20008011404 */
[----:B------:R-:W-:Y:S01]  /*13d0*/  BAR.SYNC.DEFER_BLOCKING 0x0 ;  /* 0x0000000000007b1d */ /* 0x000fe20000010000 */
[----:B------:R-:W-:-:S04]  /*13e0*/  IADD3 R150, P2, R105, UR4, RZ ;  /* 0x0000000469967c10 */ /* 0x000fc8000ff5e0ff */
[----:B------:R-:W-:Y:S02]  /*13f0*/  IADD3.X R151, R104, UR8, RZ, P2, !PT ;  /* 0x0000000868977c10 */ /* 0x000fe400097fe4ff */
[----:B------:R-:W-:Y:S02]  /*1400*/  IADD3 R156, P2, R107, UR4, RZ ;  /* 0x000000046b9c7c10 */ /* 0x000fe4000ff5e0ff */
[----:B------:R-:W-:Y:S02]  /*1410*/  IADD3 R152, P3, R109, UR4, RZ ;  /* 0x000000046d987c10 */ /* 0x000fe4000ff7e0ff */
[----:B------:R-:W-:Y:S02]  /*1420*/  IADD3.X R157, R106, UR8, RZ, P2, !PT ;  /* 0x000000086a9d7c10 */ /* 0x000fe400097fe4ff */
[----:B------:R-:W-:Y:S02]  /*1430*/  IADD3 R154, P2, R115, UR4, RZ ;  /* 0x00000004739a7c10 */ /* 0x000fe4000ff5e0ff */
[----:B------:R-:W-:-:S02]  /*1440*/  IADD3.X R153, R108, UR8, RZ, P3, !PT ;  /* 0x000000086c997c10 */ /* 0x000fc40009ffe4ff */
[----:B------:R-:W-:Y:S02]  /*1450*/  IADD3.X R155, R114, UR8, RZ, P2, !PT ;  /* 0x00000008729b7c10 */ /* 0x000fe400097fe4ff */
[----:B------:R-:W-:-:S04]  /*1460*/  IADD3 R158, P2, R119, UR4, RZ ;  /* 0x00000004779e7c10 */ /* 0x000fc8000ff5e0ff */
[----:B------:R-:W-:Y:S01]  /*1470*/  IADD3.X R159, R118, UR8, RZ, P2, !PT ;  /* 0x00000008769f7c10 */ /* 0x000fe200097fe4ff */
[----:B--2---:R-:W-:Y:S04]  /*1480*/  STS.U8 [R144+UR6+0x800], R51 ;  /* 0x0008003390007988 */ /* 0x004fe80008000006 */
[----:B----4-:R-:W-:Y:S04]  /*1490*/  STS.U8 [R144+UR6+0x900], R57 ;  /* 0x0009003990007988 */ /* 0x010fe80008000006 */
[----:B---3--:R-:W-:Y:S04]  /*14a0*/  STS.U8 [R144+UR6+0xa00], R59 ;  /* 0x000a003b90007988 */ /* 0x008fe80008000006 */
[----:B-----5:R-:W-:Y:S04]  /*14b0*/  STS.U8 [R144+UR6+0xb00], R65 ;  /* 0x000b004190007988 */ /* 0x020fe80008000006 */
[----:B------:R-:W-:Y:S04]  /*14c0*/  STS.U8 [R144+UR6+0xc00], R67 ;  /* 0x000c004390007988 */ /* 0x000fe80008000006 */
        /* <DEDUP_REMOVED lines=10> */
[----:B------:R-:W-:Y:S01]  /*1570*/  STS.U8 [R143+UR6+0xf80], R36 ;  /* 0x000f80248f007988 */ /* 0x000fe20008000006 */
[----:B------:R-:W-:Y:S06]  /*1580*/  BAR.SYNC.DEFER_BLOCKING 0x0 ;  /* 0x0000000000007b1d */ /* 0x000fec0000010000 */
[----:B------:R-:W0:Y:S04]  /*1590*/  LDSM.16.M88.4 R80, [R142+0x800] ;  /* 0x000800008e50783b */ /* 0x000e280000000200 */
[----:B------:R-:W1:Y:S04]  /*15a0*/  LDSM.16.MT88.4 R68, [R141] ;  /* 0x000000008d44783b */ /* 0x000e680000004200 */
[----:B------:R-:W2:Y:S04]  /*15b0*/  LDSM.16.MT88.4 R64, [R141+0x400] ;  /* 0x000400008d40783b */ /* 0x000ea80000004200 */
[----:B------:R-:W3:Y:S04]  /*15c0*/  LDSM.16.M88.4 R76, [R142+0xa00] ;  /* 0x000a00008e4c783b */ /* 0x000ee80000000200 */
[----:B------:R-:W4:Y:S04]  /*15d0*/  LDSM.16.M88.4 R40, [R142+0xc00] ;  /* 0x000c00008e28783b */ /* 0x000f280000000200 */
[----:B------:R-:W5:Y:S01]  /*15e0*/  LDG.E.U8 R149, desc[UR10][R158.64] ;  /* 0x0000000a9e957981 */ /* 0x000f62000c1e1100 */
[----:B0-----:R-:W-:-:S02]  /*15f0*/  F2FP.F16.E4M3.UNPACK_B R84, R80 ;  /* 0x00000050ff54723e */ /* 0x001fc400020006ff */
[----:B------:R-:W-:Y:S02]  /*1600*/  F2FP.F16.E4M3.UNPACK_B R85, R81 ;  /* 0x00000051ff55723e */ /* 0x000fe400020006ff */
[----:B------:R-:W-:Y:S01]  /*1610*/  F2FP.F16.E4M3.UNPACK_B R72, R82 ;  /* 0x00000052ff48723e */ /* 0x000fe200020006ff */
[----:B-1----:R-:W-:Y:S01]  /*1620*/  IMAD.MOV.U32 R44, RZ, RZ, R68 ;  /* 0x000000ffff2c7224 */ /* 0x002fe200078e0044 */
[----:B------:R-:W-:Y:S01]  /*1630*/  F2FP.F16.E4M3.UNPACK_B R73, R83 ;  /* 0x00000053ff49723e */ /* 0x000fe200020006ff */
[----:B------:R-:W-:Y:S01]  /*1640*/  IMAD.MOV.U32 R45, RZ, RZ, R70 ;  /* 0x000000ffff2d7224 */ /* 0x000fe200078e0046 */
[----:B------:R-:W-:Y:S01]  /*1650*/  F2FP.F16.E4M3.UNPACK_B R80, R80.H1 ;  /* 0x00000050ff50723e */ /* 0x000fe200030006ff */
[----:B--2---:R-:W-:Y:S01]  /*1660*/  IMAD.MOV.U32 R46, RZ, RZ, R64 ;  /* 0x000000ffff2e7224 */ /* 0x004fe200078e0040 */
[----:B------:R-:W-:Y:S01]  /*1670*/  F2FP.F16.E4M3.UNPACK_B R81, R81.H1 ;  /* 0x00000051ff51723e */ /* 0x000fe200030006ff */
[----:B------:R-:W-:Y:S01]  /*1680*/  IMAD.MOV.U32 R47, RZ, RZ, R66 ;  /* 0x000000ffff2f7224 */ /* 0x000fe200078e0042 */
[----:B---3--:R-:W-:Y:S01]  /*1690*/  F2FP.F16.E4M3.UNPACK_B R50, R76 ;  /* 0x0000004cff32723e */ /* 0x008fe200020006ff */
[----:B------:R-:W-:Y:S01]  /*16a0*/  IMAD.MOV.U32 R36, RZ, RZ, R68 ;  /* 0x000000ffff247224 */ /* 0x000fe200078e0044 */
[----:B------:R-:W-:Y:S01]  /*16b0*/  F2FP.F16.E4M3.UNPACK_B R51, R77 ;  /* 0x0000004dff33723e */ /* 0x000fe200020006ff */
[----:B------:R-:W-:Y:S01]  /*16c0*/  IMAD.MOV.U32 R37, RZ, RZ, R70 ;  /* 0x000000ffff257224 */ /* 0x000fe200078e0046 */
[----:B------:R-:W-:Y:S01]  /*16d0*/  F2FP.F16.E4M3.UNPACK_B R48, R78 ;  /* 0x0000004eff30723e */ /* 0x000fe200020006ff */
[----:B------:R-:W-:Y:S01]  /*16e0*/  IMAD.MOV.U32 R38, RZ, RZ, R64 ;  /* 0x000000ffff267224 */ /* 0x000fe200078e0040 */
[----:B------:R-:W-:Y:S01]  /*16f0*/  F2FP.F16.E4M3.UNPACK_B R49, R79 ;  /* 0x0000004fff31723e */ /* 0x000fe200020006ff */
[----:B------:R-:W-:Y:S01]  /*1700*/  IMAD.MOV.U32 R39, RZ, RZ, R66 ;  /* 0x000000ffff277224 */ /* 0x000fe200078e0042 */
[----:B------:R-:W-:Y:S01]  /*1710*/  HMMA.16816.F32 R84, R44, R84, RZ ;  /* 0x000000542c54723c */ /* 0x000fe200000018ff */
[----:B----4-:R-:W-:Y:S01]  /*1720*/  F2FP.F16.E4M3.UNPACK_B R56, R40 ;  /* 0x00000028ff38723e */ /* 0x010fe200020006ff */
[----:B------:R-:W-:Y:S01]  /*1730*/  IMAD.MOV.U32 R88, RZ, RZ, R69 ;  /* 0x000000ffff587224 */ /* 0x000fe200078e0045 */
[----:B------:R-:W-:Y:S01]  /*1740*/  F2FP.F16.E4M3.UNPACK_B R57, R41 ;  /* 0x00000029ff39723e */ /* 0x000fe200020006ff */
[----:B------:R-:W-:Y:S01]  /*1750*/  IMAD.MOV.U32 R89, RZ, RZ, R71 ;  /* 0x000000ffff597224 */ /* 0x000fe200078e0047 */
[----:B------:R-:W-:Y:S01]  /*1760*/  F2FP.F16.E4M3.UNPACK_B R110, R82.H1 ;  /* 0x00000052ff6e723e */ /* 0x000fe200030006ff */
[C---:B------:R-:W-:Y:S01]  /*1770*/  HMMA.16816.F32 R72, R36.reuse, R72, RZ ;  /* 0x000000482448723c */ /* 0x040fe200000018ff */
[----:B------:R-:W-:Y:S01]  /*1780*/  IMAD.MOV.U32 R90, RZ, RZ, R65 ;  /* 0x000000ffff5a7224 */ /* 0x000fe200078e0041 */
[----:B------:R-:W-:Y:S01]  /*1790*/  F2FP.F16.E4M3.UNPACK_B R111, R83.H1 ;  /* 0x00000053ff6f723e */ /* 0x000fe200030006ff */
[----:B------:R-:W-:Y:S01]  /*17a0*/  IMAD.MOV.U32 R91, RZ, RZ, R67 ;  /* 0x000000ffff5b7224 */ /* 0x000fe200078e0043 */
[----:B------:R-:W-:Y:S01]  /*17b0*/  F2FP.F16.E4M3.UNPACK_B R76, R76.H1 ;  /* 0x0000004cff4c723e */ /* 0x000fe200030006ff */
[----:B------:R-:W-:Y:S01]  /*17c0*/  IMAD.MOV.U32 R82, RZ, RZ, R65 ;  /* 0x000000ffff527224 */ /* 0x000fe200078e0041 */
[----:B------:R-:W-:Y:S01]  /*17d0*/  HMMA.16816.F32 R36, R36, R50, RZ ;  /* 0x000000322424723c */ /* 0x000fe200000018ff */
[----:B------:R-:W-:Y:S01]  /*17e0*/  F2FP.F16.E4M3.UNPACK_B R77, R77.H1 ;  /* 0x0000004dff4d723e */ /* 0x000fe200030006ff */
[----:B------:R-:W-:Y:S01]  /*17f0*/  IMAD.MOV.U32 R83, RZ, RZ, R67 ;  /* 0x000000ffff537224 */ /* 0x000fe200078e0043 */
[----:B------:R-:W-:-:S02]  /*1800*/  F2FP.F16.E4M3.UNPACK_B R40, R40.H1 ;  /* 0x00000028ff28723e */ /* 0x000fc400030006ff */
[----:B------:R-:W-:Y:S01]  /*1810*/  F2FP.F16.E4M3.UNPACK_B R41, R41.H1 ;  /* 0x00000029ff29723e */ /* 0x000fe200030006ff */
[----:B------:R-:W-:Y:S01]  /*1820*/  HMMA.16816.F32 R44, R44, R48, RZ ;  /* 0x000000302c2c723c */ /* 0x000fe200000018ff */
[----:B------:R-:W-:Y:S02]  /*1830*/  IMAD.MOV.U32 R50, RZ, RZ, R64 ;  /* 0x000000ffff327224 */ /* 0x000fe400078e0040 */
[----:B------:R-:W-:-:S03]  /*1840*/  IMAD.MOV.U32 R51, RZ, RZ, R66 ;  /* 0x000000ffff337224 */ /* 0x000fc600078e0042 */
[----:B------:R-:W-:Y:S01]  /*1850*/  HMMA.16816.F32 R84, R88, R80, R84 ;  /* 0x000000505854723c */ /* 0x000fe20000001854 */
[----:B------:R-:W-:Y:S02]  /*1860*/  IMAD.MOV.U32 R48, RZ, RZ, R68 ;  /* 0x000000ffff307224 */ /* 0x000fe400078e0044 */
[----:B------:R-:W-:-:S03]  /*1870*/  IMAD.MOV.U32 R49, RZ, RZ, R70 ;  /* 0x000000ffff317224 */ /* 0x000fc600078e0046 */
[----:B------:R-:W-:Y:S01]  /*1880*/  HMMA.16816.F32 R72, R88, R110, R72 ;  /* 0x0000006e5848723c */ /* 0x000fe20000001848 */
[----:B------:R-:W-:Y:S02]  /*1890*/  IMAD.MOV.U32 R80, RZ, RZ, R69 ;  /* 0x000000ffff507224 */ /* 0x000fe400078e0045 */
[----:B------:R-:W-:-:S03]  /*18a0*/  IMAD.MOV.U32 R81, RZ, RZ, R71 ;  /* 0x000000ffff517224 */ /* 0x000fc600078e0047 */
[----:B------:R-:W-:Y:S01]  /*18b0*/  HMMA.16816.F32 R48, R48, R56, RZ ;  /* 0x000000383030723c */ /* 0x000fe200000018ff */
[----:B------:R-:W0:Y:S01]  /*18c0*/  LDSM.16.M88.4 R56, [R142+0xe00] ;  /* 0x000e00008e38783b */ /* 0x000e220000000200 */
[----:B------:R-:W-:Y:S01]  /*18d0*/  F2FP.F16.E4M3.UNPACK_B R88, R78.H1 ;  /* 0x0000004eff58723e */ /* 0x000fe200030006ff */
[----:B------:R-:W-:Y:S01]  /*18e0*/  IMAD.MOV.U32 R78, RZ, RZ, R64 ;  /* 0x000000ffff4e7224 */ /* 0x000fe200078e0040 */
[----:B------:R-:W-:Y:S01]  /*18f0*/  F2FP.F16.E4M3.UNPACK_B R89, R79.H1 ;  /* 0x0000004fff59723e */ /* 0x000fe200030006ff */
[----:B------:R-:W-:Y:S01]  /*1900*/  IMAD.MOV.U32 R79, RZ, RZ, R66 ;  /* 0x000000ffff4f7224 */ /* 0x000fe200078e0042 */
[----:B------:R-:W-:Y:S01]  /*1910*/  HMMA.16816.F32 R36, R80, R76, R36 ;  /* 0x0000004c5024723c */ /* 0x000fe20000001824 */
[----:B------:R-:W-:Y:S02]  /*1920*/  F2FP.F16.E4M3.UNPACK_B R90, R42 ;  /* 0x0000002aff5a723e */ /* 0x000fe400020006ff */
[----:B------:R-:W-:-:S03]  /*1930*/  F2FP.F16.E4M3.UNPACK_B R91, R43 ;  /* 0x0000002bff5b723e */ /* 0x000fc600020006ff */
[----:B------:R-:W-:Y:S01]  /*1940*/  HMMA.16816.F32 R44, R80, R88, R44 ;  /* 0x00000058502c723c */ /* 0x000fe2000000182c */
[----:B------:R-:W-:Y:S02]  /*1950*/  IMAD.MOV.U32 R76, RZ, RZ, R68 ;  /* 0x000000ffff4c7224 */ /* 0x000fe400078e0044 */
[----:B------:R-:W-:-:S04]  /*1960*/  IMAD.MOV.U32 R77, RZ, RZ, R70 ;  /* 0x000000ffff4d7224 */ /* 0x000fc800078e0046 */
[----:B------:R-:W-:Y:S02]  /*1970*/  IMAD.MOV.U32 R88, RZ, RZ, R68 ;  /* 0x000000ffff587224 */ /* 0x000fe400078e0044 */
[----:B------:R-:W-:Y:S01]  /*1980*/  IMAD.MOV.U32 R89, RZ, RZ, R70 ;  /* 0x000000ffff597224 */ /* 0x000fe200078e0046 */
[----:B------:R-:W-:Y:S06]  /*1990*/  HMMA.16816.F32 R76, R76, R90, RZ ;  /* 0x0000005a4c4c723c */ /* 0x000fec00000018ff */
[----:B------:R-:W-:Y:S01]  /*19a0*/  HMMA.16816.F32 R48, R80, R40, R48 ;  /* 0x000000285030723c */ /* 0x000fe20000001830 */
[----:B------:R-:W-:Y:S01]  /*19b0*/  IMAD.MOV.U32 R90, RZ, RZ, R64 ;  /* 0x000000ffff5a7224 */ /* 0x000fe200078e0040 */
[----:B------:R1:W2:Y:S01]  /*19c0*/  LDG.E.U8 R83, desc[UR10][R150.64] ;  /* 0x0000000a96537981 */ /* 0x0002a2000c1e1100 */
[----:B------:R-:W-:-:S03]  /*19d0*/  IMAD.MOV.U32 R91, RZ, RZ, R66 ;  /* 0x000000ffff5b7224 */ /* 0x000fc600078e0042 */
[----:B------:R-:W3:Y:S01]  /*19e0*/  LDG.E.U8 R82, desc[UR10][R152.64] ;  /* 0x0000000a98527981 */ /* 0x000ee2000c1e1100 */
[----:B------:R-:W-:Y:S02]  /*19f0*/  IMAD.MOV.U32 R40, RZ, RZ, R69 ;  /* 0x000000ffff287224 */ /* 0x000fe400078e0045 */
[----:B------:R-:W-:Y:S01]  /*1a00*/  IMAD.MOV.U32 R41, RZ, RZ, R71 ;  /* 0x000000ffff297224 */ /* 0x000fe200078e0047 */
[----:B0-----:R-:W-:Y:S02]  /*1a10*/  F2FP.F16.E4M3.UNPACK_B R110, R56 ;  /* 0x00000038ff6e723e */ /* 0x001fe400020006ff */
[----:B------:R-:W-:-:S07]  /*1a20*/  F2FP.F16.E4M3.UNPACK_B R111, R57 ;  /* 0x00000039ff6f723e */ /* 0x000fce00020006ff */
[----:B------:R-:W-:Y:S01]  /*1a30*/  HMMA.16816.F32 R88, R88, R110, RZ ;  /* 0x0000006e5858723c */ /* 0x000fe200000018ff */
[----:B------:R-:W-:Y:S02]  /*1a40*/  F2FP.F16.E4M3.UNPACK_B R56, R56.H1 ;  /* 0x00000038ff38723e */ /* 0x000fe400030006ff */
[----:B------:R-:W-:-:S04]  /*1a50*/  F2FP.F16.E4M3.UNPACK_B R57, R57.H1 ;  /* 0x00000039ff39723e */ /* 0x000fc800030006ff */
[----:B------:R-:W-:Y:S01]  /*1a60*/  F2FP.F16.E4M3.UNPACK_B R110, R42.H1 ;  /* 0x0000002aff6e723e */ /* 0x000fe200030006ff */
[----:B------:R-:W-:Y:S01]  /*1a70*/  IMAD.MOV.U32 R42, RZ, RZ, R65 ;  /* 0x000000ffff2a7224 */ /* 0x000fe200078e0041 */
[----:B------:R-:W-:Y:S01]  /*1a80*/  F2FP.F16.E4M3.UNPACK_B R111, R43.H1 ;  /* 0x0000002bff6f723e */ /* 0x000fe200030006ff */
[----:B------:R-:W-:-:S07]  /*1a90*/  IMAD.MOV.U32 R43, RZ, RZ, R67 ;  /* 0x000000ffff2b7224 */ /* 0x000fce00078e0043 */
[C---:B------:R-:W-:Y:S01]  /*1aa0*/  HMMA.16816.F32 R76, R40.reuse, R110, R76 ;  /* 0x0000006e284c723c */ /* 0x040fe2000000184c */
[----:B------:R-:W-:Y:S01]  /*1ab0*/  IADD3 R80, P4, R113, UR4, RZ ;  /* 0x0000000471507c10 */ /* 0x000fe2000ff9e0ff */
[----:B------:R0:W4:Y:S05]  /*1ac0*/  LDG.E.U8 R110, desc[UR10][R156.64] ;  /* 0x0000000a9c6e7981 */ /* 0x00012a000c1e1100 */
[----:B------:R-:W-:Y:S01]  /*1ad0*/  HMMA.16816.F32 R88, R40, R56, R88 ;  /* 0x000000382858723c */ /* 0x000fe20000001858 */
[----:B-1----:R-:W-:Y:S01]  /*1ae0*/  IADD3 R150, P3, R117, UR4, RZ ;  /* 0x0000000475967c10 */ /* 0x002fe2000ff7e0ff */
[----:B------:R1:W5:Y:S05]  /*1af0*/  LDG.E.U8 R111, desc[UR10][R154.64] ;  /* 0x0000000a9a6f7981 */ /* 0x00036a000c1e1100 */
[----:B------:R-:W-:Y:S01]  /*1b00*/  F2FP.F16.E4M3.UNPACK_B R56, R58 ;  /* 0x0000003aff38723e */ /* 0x000fe200020006ff */
[----:B------:R-:W-:Y:S01]  /*1b10*/  IMAD.MOV.U32 R40, RZ, RZ, R68 ;  /* 0x000000ffff287224 */ /* 0x000fe200078e0044 */
[----:B------:R-:W-:Y:S01]  /*1b20*/  F2FP.F16.E4M3.UNPACK_B R57, R59 ;  /* 0x0000003bff39723e */ /* 0x000fe200020006ff */
[----:B------:R-:W-:-:S02]  /*1b30*/  IMAD.MOV.U32 R41, RZ, RZ, R70 ;  /* 0x000000ffff297224 */ /* 0x000fc400078e0046 */
[----:B------:R-:W-:Y:S02]  /*1b40*/  IMAD.MOV.U32 R42, RZ, RZ, R64 ;  /* 0x000000ffff2a7224 */ /* 0x000fe400078e0040 */
[----:B------:R-:W-:-:S07]  /*1b50*/  IMAD.MOV.U32 R43, RZ, RZ, R66 ;  /* 0x000000ffff2b7224 */ /* 0x000fce00078e0042 */
[----:B------:R-:W-:Y:S01]  /*1b60*/  HMMA.16816.F32 R40, R40, R56, RZ ;  /* 0x000000382828723c */ /* 0x000fe200000018ff */
[----:B------:R-:W-:Y:S02]  /*1b70*/  IADD3.X R81, R112, UR8, RZ, P4, !PT ;  /* 0x0000000870517c10 */ /* 0x000fe4000a7fe4ff */
[----:B------:R-:W-:Y:S02]  /*1b80*/  IADD3.X R151, R116, UR8, RZ, P3, !PT ;  /* 0x0000000874977c10 */ /* 0x000fe40009ffe4ff */
[----:B0-----:R-:W-:Y:S01]  /*1b90*/  IADD3 R156, P2, R123, UR4, RZ ;  /* 0x000000047b9c7c10 */ /* 0x001fe2000ff5e0ff */
[----:B------:R0:W3:Y:S01]  /*1ba0*/  LDG.E.U8 R68, desc[UR10][R80.64] ;  /* 0x0000000a50447981 */ /* 0x0000e2000c1e1100 */
[----:B------:R-:W-:Y:S01]  /*1bb0*/  IADD3 RZ, P4, R131, UR4, RZ ;  /* 0x0000000483ff7c10 */ /* 0x000fe2000ff9e0ff */
[----:B------:R-:W-:Y:S01]  /*1bc0*/  IMAD.MOV.U32 R56, RZ, RZ, R69 ;  /* 0x000000ffff387224 */ /* 0x000fe200078e0045 */
[----:B------:R-:W-:Y:S01]  /*1bd0*/  IADD3 R152, P3, R125, UR4, RZ ;  /* 0x000000047d987c10 */ /* 0x000fe2000ff7e0ff */
[----:B------:R-:W-:Y:S01]  /*1be0*/  IMAD.MOV.U32 R57, RZ, RZ, R71 ;  /* 0x000000ffff397224 */ /* 0x000fe200078e0047 */
[----:B------:R-:W-:Y:S01]  /*1bf0*/  IADD3.X R157, R122, UR8, RZ, P2, !PT ;  /* 0x000000087a9d7c10 */ /* 0x000fe200097fe4ff */
[----:B-1----:R-:W-:Y:S01]  /*1c00*/  VIADD R154, R131, UR4 ;  /* 0x00000004839a7c36 */ /* 0x002fe20008000000 */
[----:B------:R-:W3:Y:S01]  /*1c10*/  LDG.E.U8 R150, desc[UR10][R150.64] ;  /* 0x0000000a96967981 */ /* 0x000ee2000c1e1100 */
[----:B0-----:R-:W-:Y:S01]  /*1c20*/  F2FP.F16.E4M3.UNPACK_B R80, R58.H1 ;  /* 0x0000003aff50723e */ /* 0x001fe200030006ff */
[----:B------:R-:W-:Y:S01]  /*1c30*/  IMAD.MOV.U32 R58, RZ, RZ, R65 ;  /* 0x000000ffff3a7224 */ /* 0x000fe200078e0041 */
[----:B------:R-:W-:Y:S01]  /*1c40*/  F2FP.F16.E4M3.UNPACK_B R81, R59.H1 ;  /* 0x0000003bff51723e */ /* 0x000fe200030006ff */
[----:B------:R-:W-:Y:S01]  /*1c50*/  IMAD.MOV.U32 R59, RZ, RZ, R67 ;  /* 0x000000ffff3b7224 */ /* 0x000fe200078e0043 */
[----:B------:R-:W-:Y:S01]  /*1c60*/  IADD3.X R153, R124, UR8, RZ, P3, !PT ;  /* 0x000000087c997c10 */ /* 0x000fe20009ffe4ff */
[----:B------:R0:W4:Y:S01]  /*1c70*/  LDG.E.U8 R69, desc[UR10][R156.64] ;  /* 0x0000000a9c457981 */ /* 0x000122000c1e1100 */
[----:B------:R-:W-:-:S02]  /*1c80*/  IADD3.X R155, R130, UR8, RZ, P4, !PT ;  /* 0x00000008829b7c10 */ /* 0x000fc4000a7fe4ff */
[----:B------:R-:W-:Y:S01]  /*1c90*/  IADD3 R64, P2, R127, UR4, RZ ;  /* 0x000000047f407c10 */ /* 0x000fe2000ff5e0ff */
[----:B------:R-:W-:Y:S01]  /*1ca0*/  VIADD R70, R137, UR4 ;  /* 0x0000000489467c36 */ /* 0x000fe20008000000 */
[----:B------:R-:W-:Y:S01]  /*1cb0*/  IADD3 RZ, P3, R133, UR4, RZ ;  /* 0x0000000485ff7c10 */ /* 0x000fe2000ff7e0ff */
[----:B------:R-:W-:Y:S01]  /*1cc0*/  HMMA.16816.F32 R40, R56, R80, R40 ;  /* 0x000000503828723c */ /* 0x000fe20000001828 */
[----:B------:R-:W-:Y:S01]  /*1cd0*/  IADD3 RZ, P4, R135, UR4, RZ ;  /* 0x0000000487ff7c10 */ /* 0x000fe2000ff9e0ff */
[----:B------:R-:W3:Y:S01]  /*1ce0*/  LDG.E.U8 R155, desc[UR10][R154.64] ;  /* 0x0000000a9a9b7981 */ /* 0x000ee2000c1e1100 */
[----:B------:R-:W-:Y:S02]  /*1cf0*/  IADD3.X R65, R126, UR8, RZ, P2, !PT ;  /* 0x000000087e417c10 */ /* 0x000fe400097fe4ff */
[----:B------:R-:W-:Y:S01]  /*1d00*/  IADD3 R66, P2, R121, UR4, RZ ;  /* 0x0000000479427c10 */ /* 0x000fe2000ff5e0ff */
[----:B------:R-:W3:Y:S01]  /*1d10*/  LDG.E.U8 R152, desc[UR10][R152.64] ;  /* 0x0000000a98987981 */ /* 0x000ee2000c1e1100 */
[----:B------:R-:W-:-:S02]  /*1d20*/  IADD3.X R59, R132, UR8, RZ, P3, !PT ;  /* 0x00000008843b7c10 */ /* 0x000fc40009ffe4ff */
[----:B------:R-:W-:Y:S01]  /*1d30*/  IADD3.X R57, R134, UR8, RZ, P4, !PT ;  /* 0x0000000886397c10 */ /* 0x000fe2000a7fe4ff */
[----:B------:R-:W-:Y:S01]  /*1d40*/  VIADD R58, R133, UR4 ;  /* 0x00000004853a7c36 */ /* 0x000fe20008000000 */
[----:B------:R-:W-:Y:S01]  /*1d50*/  IADD3 RZ, P3, R129, UR4, RZ ;  /* 0x0000000481ff7c10 */ /* 0x000fe2000ff7e0ff */
[----:B------:R-:W-:Y:S01]  /*1d60*/  VIADD R56, R135, UR4 ;  /* 0x0000000487387c36 */ /* 0x000fe20008000000 */
[----:B------:R-:W-:Y:S01]  /*1d70*/  IADD3 RZ, P4, R137, UR4, RZ ;  /* 0x0000000489ff7c10 */ /* 0x000fe2000ff9e0ff */
[----:B0-----:R-:W-:Y:S01]  /*1d80*/  VIADD R156, R129, UR4 ;  /* 0x00000004819c7c36 */ /* 0x001fe20008000000 */
[----:B------:R-:W-:Y:S01]  /*1d90*/  IADD3.X R67, R120, UR8, RZ, P2, !PT ;  /* 0x0000000878437c10 */ /* 0x000fe200097fe4ff */
[----:B------:R-:W3:Y:S01]  /*1da0*/  LDG.E.U8 R154, desc[UR10][R58.64] ;  /* 0x0000000a3a9a7981 */ /* 0x000ee2000c1e1100 */
[----:B------:R-:W-:Y:S02]  /*1db0*/  IADD3.X R157, R128, UR8, RZ, P3, !PT ;  /* 0x00000008809d7c10 */ /* 0x000fe40009ffe4ff */
[----:B------:R-:W-:Y:S01]  /*1dc0*/  IADD3.X R71, R136, UR8, RZ, P4, !PT ;  /* 0x0000000888477c10 */ /* 0x000fe2000a7fe4ff */
[----:B------:R-:W3:Y:S04]  /*1dd0*/  LDG.E.U8 R81, desc[UR10][R64.64] ;  /* 0x0000000a40517981 */ /* 0x000ee8000c1e1100 */
[----:B------:R0:W3:Y:S04]  /*1de0*/  LDG.E.U8 R151, desc[UR10][R56.64] ;  /* 0x0000000a38977981 */ /* 0x0000e8000c1e1100 */
[----:B------:R-:W3:Y:S04]  /*1df0*/  LDG.E.U8 R153, desc[UR10][R66.64] ;  /* 0x0000000a42997981 */ /* 0x000ee8000c1e1100 */
[----:B------:R-:W3:Y:S04]  /*1e00*/  LDG.E.U8 R156, desc[UR10][R156.64] ;  /* 0x0000000a9c9c7981 */ /* 0x000ee8000c1e1100 */
[----:B------:R1:W3:Y:S01]  /*1e10*/  LDG.E.U8 R158, desc[UR10][R70.64] ;  /* 0x0000000a469e7981 */ /* 0x0002e2000c1e1100 */
[----:B0-----:R-:W-:Y:S01]  /*1e20*/  FMUL R56, R84, UR12 ;  /* 0x0000000c54387c20 */ /* 0x001fe20008400000 */
[----:B------:R-:W-:Y:S01]  /*1e30*/  FMUL R57, R85, UR12 ;  /* 0x0000000c55397c20 */ /* 0x000fe20008400000 */
[----:B------:R-:W-:Y:S01]  /*1e40*/  FMUL R58, R72, UR12 ;  /* 0x0000000c483a7c20 */ /* 0x000fe20008400000 */
[----:B------:R-:W-:Y:S03]  /*1e50*/  BAR.SYNC.DEFER_BLOCKING 0x0 ;  /* 0x0000000000007b1d */ /* 0x000fe60000010000 */
[----:B------:R-:W-:Y:S01]  /*1e60*/  FMNMX R57, R56, R57, !PT ;  /* 0x0000003938397209 */ /* 0x000fe20007800000 */
[----:B------:R-:W-:-:S03]  /*1e70*/  FMUL R56, R73, UR12 ;  /* 0x0000000c49387c20 */ /* 0x000fc60008400000 */
        /* <DEDUP_REMOVED lines=21> */
[----:B------:R-:W-:Y:S01]  /*1fd0*/  FMUL R56, R86, UR12 ;  /* 0x0000000c56387c20 */ /* 0x000fe20008400000 */
[----:B------:R-:W-:Y:S02]  /*1fe0*/  FMUL R57, R87, UR12 ;  /* 0x0000000c57397c20 */ /* 0x000fe40008400000 */
[----:B------:R-:W-:Y:S01]  /*1ff0*/  FMNMX R65, R58, R59, !PT ;  /* 0x0000003b3a417209 */ /* 0x000fe20007800000 */
[----:B------:R-:W-:Y:S02]  /*2000*/  FMUL R58, R40, UR12 ;  /* 0x0000000c283a7c20 */ /* 0x000fe40008400000 */
[----:B------:R-:W-:Y:S01]  /*2010*/  FMNMX R59, R56, R57, !PT ;  /* 0x00000039383b7209 */ /* 0x000fe20007800000 */
[----:B------:R-:W-:Y:S01]  /*2020*/  FMUL R56, R74, UR12 ;  /* 0x0000000c4a387c20 */ /* 0x000fe20008400000 */
[----:B------:R-:W-:Y:S01]  /*2030*/  FMUL R57, R41, UR12 ;  /* 0x0000000c29397c20 */ /* 0x000fe20008400000 */
[----:B------:R-:W-:-:S03]  /*2040*/  FMNMX R58, R58, R65, !PT ;  /* 0x000000413a3a7209 */ /* 0x000fc60007800000 */
[----:B------:R-:W-:Y:S01]  /*2050*/  FMNMX R59, R56, R59, !PT ;  /* 0x0000003b383b7209 */ /* 0x000fe20007800000 */
[----:B------:R-:W-:Y:S01]  /*2060*/  FMUL R56, R75, UR12 ;  /* 0x0000000c4b387c20 */ /* 0x000fe20008400000 */
[----:B------:R-:W-:Y:S01]  /*2070*/  FMNMX R58, R57, R58, !PT ;  /* 0x0000003a393a7209 */ /* 0x000fe20007800000 */
[----:B------:R-:W-:-:S03]  /*2080*/  FMUL R57, R38, UR12 ;  /* 0x0000000c26397c20 */ /* 0x000fc60008400000 */
[----:B------:R-:W-:Y:S02]  /*2090*/  FMNMX R56, R56, R59, !PT ;  /* 0x0000003b38387209 */ /* 0x000fe40007800000 */
[----:B------:R-:W0:Y:S02]  /*20a0*/  SHFL.BFLY PT, R59, R58, 0x2, 0x1f ;  /* 0x0c401f003a3b7f89 */ /* 0x000e2400000e0000 */
[----:B------:R-:W-:Y:S01]  /*20b0*/  FMNMX R57, R57, R56, !PT ;  /* 0x0000003839397209 */ /* 0x000fe20007800000 */
[----:B------:R-:W-:-:S05]  /*20c0*/  FMUL R56, R39, UR12 ;  /* 0x0000000c27387c20 */ /* 0x000fca0008400000 */
[----:B------:R-:W-:Y:S01]  /*20d0*/  FMNMX R57, R56, R57, !PT ;  /* 0x0000003938397209 */ /* 0x000fe20007800000 */
[----:B------:R-:W-:-:S05]  /*20e0*/  FMUL R56, R46, UR12 ;  /* 0x0000000c2e387c20 */ /* 0x000fca0008400000 */
[----:B------:R-:W-:Y:S01]  /*20f0*/  FMNMX R56, R56, R57, !PT ;  /* 0x0000003938387209 */ /* 0x000fe20007800000 */
[----:B------:R-:W-:Y:S01]  /*2100*/  FMUL R57, R47, UR12 ;  /* 0x0000000c2f397c20 */ /* 0x000fe20008400000 */
[----:B------:R-:W-:-:S04]  /*2110*/  FMUL R65, R50, UR12 ;  /* 0x0000000c32417c20 */ /* 0x000fc80008400000 */
[----:B------:R-:W-:Y:S01]  /*2120*/  FMNMX R56, R57, R56, !PT ;  /* 0x0000003839387209 */ /* 0x000fe20007800000 */
[----:B------:R-:W-:Y:S01]  /*2130*/  FMUL R57, R51, UR12 ;  /* 0x0000000c33397c20 */ /* 0x000fe20008400000 */
[----:B0-----:R-:W-:Y:S02]  /*2140*/  FMNMX R64, R58, R59, !PT ;  /* 0x0000003b3a407209 */ /* 0x001fe40007800000 */
[----:B------:R-:W-:-:S03]  /*2150*/  FMNMX R56, R65, R56, !PT ;  /* 0x0000003841387209 */ /* 0x000fc60007800000 */
[----:B------:R-:W1:Y:S01]  /*2160*/  SHFL.BFLY PT, R59, R64, 0x1, 0x1f ;  /* 0x0c201f00403b7f89 */ /* 0x000e6200000e0000 */
[----:B------:R-:W-:Y:S01]  /*2170*/  FMNMX R57, R57, R56, !PT ;  /* 0x0000003839397209 */ /* 0x000fe20007800000 */
[----:B------:R-:W-:-:S05]  /*2180*/  FMUL R56, R78, UR12 ;  /* 0x0000000c4e387c20 */ /* 0x000fca0008400000 */
[----:B------:R-:W-:Y:S01]  /*2190*/  FMNMX R57, R56, R57, !PT ;  /* 0x0000003938397209 */ /* 0x000fe20007800000 */
[----:B------:R-:W-:-:S05]  /*21a0*/  FMUL R56, R79, UR12 ;  /* 0x0000000c4f387c20 */ /* 0x000fca0008400000 */
[----:B------:R-:W-:Y:S01]  /*21b0*/  FMNMX R57, R56, R57, !PT ;  /* 0x0000003938397209 */ /* 0x000fe20007800000 */
[----:B------:R-:W-:-:S05]  /*21c0*/  FMUL R56, R90, UR12 ;  /* 0x0000000c5a387c20 */ /* 0x000fca0008400000 */
[----:B------:R-:W-:Y:S01]  /*21d0*/  FMNMX R57, R56, R57, !PT ;  /* 0x0000003938397209 */ /* 0x000fe20007800000 */
[----:B------:R-:W-:Y:S01]  /*21e0*/  FMUL R56, R91, UR12 ;  /* 0x0000000c5b387c20 */ /* 0x000fe20008400000 */
[----:B-1----:R-:W-:-:S04]  /*21f0*/  FMNMX R71, R64, R59, !PT ;  /* 0x0000003b40477209 */ /* 0x002fc80007800000 */
[----:B------:R-:W-:Y:S01]  /*2200*/  FMNMX R59, R56, R57, !PT ;  /* 0x00000039383b7209 */ /* 0x000fe20007800000 */
[----:B------:R-:W-:Y:S01]  /*2210*/  FMUL R56, R42, UR12 ;  /* 0x0000000c2a387c20 */ /* 0x000fe20008400000 */
[----:B------:R-:W-:-:S04]  /*2220*/  FMUL R57, R43, UR12 ;  /* 0x0000000c2b397c20 */ /* 0x000fc80008400000 */
[----:B------:R-:W-:-:S04]  /*2230*/  FMNMX R56, R56, R59, !PT ;  /* 0x0000003b38387209 */ /* 0x000fc80007800000 */
[----:B------:R-:W-:-:S05]  /*2240*/  FMNMX R56, R57, R56, !PT ;  /* 0x0000003839387209 */ /* 0x000fca0007800000 */
[----:B------:R-:W0:Y:S01]  /*2250*/  SHFL.BFLY PT, R57, R56, 0x2, 0x1f ;  /* 0x0c401f0038397f89 */ /* 0x000e2200000e0000 */
[----:B------:R-:W-:-:S05]  /*2260*/  FMNMX R71, R71, R148, !PT ;  /* 0x0000009447477209 */ /* 0x000fca0007800000 */
[--C-:B------:R-:W-:Y:S01]  /*2270*/  FFMA R36, R36, UR12, -R71.reuse ;  /* 0x0000000c24247c23 */ /* 0x100fe20008000847 */
[----:B------:R-:W-:-:S03]  /*2280*/  FFMA R37, R37, UR12, -R71 ;  /* 0x0000000c25257c23 */ /* 0x000fc60008000847 */
[----:B------:R-:W-:Y:S01]  /*2290*/  FMUL R80, R36, 1.4426950216293334961 ;  /* 0x3fb8aa3b24507820 */ /* 0x000fe20000400000 */
[----:B------:R-:W-:Y:S01]  /*22a0*/  FMUL R59, R37, 1.4426950216293334961 ;  /* 0x3fb8aa3b253b7820 */ /* 0x000fe20000400000 */
[----:B0-----:R-:W-:-:S05]  /*22b0*/  FMNMX R36, R56, R57, !PT ;  /* 0x0000003938247209 */ /* 0x001fca0007800000 */
[----:B------:R-:W0:Y:S01]  /*22c0*/  SHFL.BFLY PT, R37, R36, 0x1, 0x1f ;  /* 0x0c201f0024257f89 */ /* 0x000e2200000e0000 */
[--C-:B------:R-:W-:Y:S01]  /*22d0*/  FFMA R45, R45, UR12, -R71.reuse ;  /* 0x0000000c2d2d7c23 */ /* 0x100fe20008000847 */
[--C-:B------:R-:W-:Y:S01]  /*22e0*/  FFMA R84, R84, UR12, -R71.reuse ;  /* 0x0000000c54547c23 */ /* 0x100fe20008000847 */
[--C-:B------:R-:W-:Y:S02]  /*22f0*/  FFMA R85, R85, UR12, -R71.reuse ;  /* 0x0000000c55557c23 */ /* 0x100fe40008000847 */
[----:B------:R-:W-:Y:S01]  /*2300*/  FMUL R45, R45, 1.4426950216293334961 ;  /* 0x3fb8aa3b2d2d7820 */ /* 0x000fe20000400000 */
[----:B------:R-:W-:Y:S01]  /*2310*/  FMUL R58, R84, 1.4426950216293334961 ;  /* 0x3fb8aa3b543a7820 */ /* 0x000fe20000400000 */
[----:B------:R-:W-:Y:S01]  /*2320*/  FMUL R85, R85, 1.4426950216293334961 ;  /* 0x3fb8aa3b55557820 */ /* 0x000fe20000400000 */
[--C-:B------:R-:W-:Y:S01]  /*2330*/  FFMA R72, R72, UR12, -R71.reuse ;  /* 0x0000000c48487c23 */ /* 0x100fe20008000847 */
[----:B------:R-:W-:Y:S01]  /*2340*/  FFMA R73, R73, UR12, -R71 ;  /* 0x0000000c49497c23 */ /* 0x000fe20008000847 */
[----:B------:R1:W-:Y:S01]  /*2350*/  MUFU.EX2 R56, R45 ;  /* 0x0000002d00387308 */ /* 0x0003e20000000800 */
[----:B0-----:R-:W-:-:S04]  /*2360*/  FMNMX R70, R36, R37, !PT ;  /* 0x0000002524467209 */ /* 0x001fc80007800000 */
[----:B------:R-:W-:-:S05]  /*2370*/  FMNMX R70, R70, R147, !PT ;  /* 0x0000009346467209 */ /* 0x000fca0007800000 */
[--C-:B------:R-:W-:Y:S01]  /*2380*/  FFMA R86, R86, UR12, -R70.reuse ;  /* 0x0000000c56567c23 */ /* 0x100fe20008000846 */
[----:B------:R-:W-:Y:S01]  /*2390*/  FFMA R87, R87, UR12, -R70 ;  /* 0x0000000c57577c23 */ /* 0x000fe20008000846 */
[----:B------:R-:W-:Y:S02]  /*23a0*/  FMUL R72, R72, 1.4426950216293334961 ;  /* 0x3fb8aa3b48487820 */ /* 0x000fe40000400000 */
[----:B------:R-:W-:Y:S01]  /*23b0*/  FMUL R36, R86, 1.4426950216293334961 ;  /* 0x3fb8aa3b56247820 */ /* 0x000fe20000400000 */
[----:B-1----:R-:W-:Y:S01]  /*23c0*/  FMUL R45, R87, 1.4426950216293334961 ;  /* 0x3fb8aa3b572d7820 */ /* 0x002fe20000400000 */
[----:B------:R-:W-:Y:S01]  /*23d0*/  FMUL R73, R73, 1.4426950216293334961 ;  /* 0x3fb8aa3b49497820 */ /* 0x000fe20000400000 */
[----:B------:R-:W-:Y:S08]  /*23e0*/  MUFU.EX2 R58, R58 ;  /* 0x0000003a003a7308 */ /* 0x000ff00000000800 */
[----:B------:R-:W-:Y:S01]  /*23f0*/  MUFU.EX2 R85, R85 ;  /* 0x0000005500557308 */ /* 0x000fe20000000800 */
[----:B------:R-:W-:-:S07]  /*2400*/  FFMA R49, R49, UR12, -R71 ;  /* 0x0000000c31317c23 */ /* 0x000fce0008000847 */
[----:B------:R-:W-:Y:S08]  /*2410*/  MUFU.EX2 R36, R36 ;  /* 0x0000002400247308 */ /* 0x000ff00000000800 */
[----:B------:R-:W0:Y:S08]  /*2420*/  MUFU.EX2 R45, R45 ;  /* 0x0000002d002d7308 */ /* 0x000e300000000800 */
[----:B------:R-:W1:Y:S01]  /*2430*/  MUFU.EX2 R72, R72 ;  /* 0x0000004800487308 */ /* 0x000e620000000800 */
[----:B------:R-:W-:-:S07]  /*2440*/  FMUL R49, R49, 1.4426950216293334961 ;  /* 0x3fb8aa3b31317820 */ /* 0x000fce0000400000 */
[----:B------:R-:W2:Y:S01]  /*2450*/  MUFU.EX2 R73, R73 ;  /* 0x0000004900497308 */ /* 0x000ea20000000800 */
[--C-:B------:R-:W-:Y:S01]  /*2460*/  FFMA R75, R75, UR12, -R70.reuse ;  /* 0x0000000c4b4b7c23 */ /* 0x100fe20008000846 */
[--C-:B------:R-:W-:Y:S01]  /*2470*/  FFMA R40, R40, UR12, -R71.reuse ;  /* 0x0000000c28287c23 */ /* 0x100fe20008000847 */
[--C-:B------:R-:W-:Y:S01]  /*2480*/  FFMA R38, R38, UR12, -R70.reuse ;  /* 0x0000000c26267c23 */ /* 0x100fe20008000846 */
[----:B------:R-:W-:Y:S01]  /*2490*/  FFMA R44, R44, UR12, -R71 ;  /* 0x0000000c2c2c7c23 */ /* 0x000fe20008000847 */
[----:B------:R-:W-:Y:S01]  /*24a0*/  FMUL R87, R75, 1.4426950216293334961 ;  /* 0x3fb8aa3b4b577820 */ /* 0x000fe20000400000 */
[----:B------:R-:W-:Y:S02]  /*24b0*/  FMUL R75, R40, 1.4426950216293334961 ;  /* 0x3fb8aa3b284b7820 */ /* 0x000fe40000400000 */
[----:B------:R5:W-:Y:S01]  /*24c0*/  MUFU.EX2 R65, R49 ;  /* 0x0000003100417308 */ /* 0x000be20000000800 */
[--C-:B------:R-:W-:Y:S01]  /*24d0*/  FFMA R40, R79, UR12, -R70.reuse ;  /* 0x0000000c4f287c23 */ /* 0x100fe20008000846 */
[----:B------:R-:W-:Y:S01]  /*24e0*/  FMUL R38, R38, 1.4426950216293334961 ;  /* 0x3fb8aa3b26267820 */ /* 0x000fe20000400000 */
[----:B------:R-:W-:Y:S01]  /*24f0*/  FMUL R44, R44, 1.4426950216293334961 ;  /* 0x3fb8aa3b2c2c7820 */ /* 0x000fe20000400000 */
[----:B0-----:R-:W-:Y:S01]  /*2500*/  FADD R79, R36, R45 ;  /* 0x0000002d244f7221 */ /* 0x001fe20000000000 */
[--C-:B------:R-:W-:Y:S01]  /*2510*/  FFMA R74, R74, UR12, -R70.reuse ;  /* 0x0000000c4a4a7c23 */ /* 0x100fe20008000846 */
[----:B------:R-:W-:Y:S01]  /*2520*/  F2FP.SATFINITE.E4M3.F32.PACK_AB_MERGE_C R45, R45, R36, RZ ;  /* 0x000000242d2d723e */ /* 0x000fe200048070ff */
[----:B-----5:R-:W-:Y:S01]  /*2530*/  FADD R49, R58, R85 ;  /* 0x000000553a317221 */ /* 0x020fe20000000000 */
[----:B------:R-:W-:Y:S01]  /*2540*/  FFMA R37, R50, UR12, -R70 ;  /* 0x0000000c32257c23 */ /* 0x000fe20008000846 */
[----:B------:R0:W5:Y:S02]  /*2550*/  MUFU.EX2 R57, R44 ;  /* 0x0000002c00397308 */ /* 0x0001640000000800 */
[----:B-1----:R-:W-:Y:S01]  /*2560*/  FADD R36, R72, R49 ;  /* 0x0000003148247221 */ /* 0x002fe20000000000 */
[----:B--2---:R-:W-:-:S05]  /*2570*/  F2FP.SATFINITE.E4M3.F32.PACK_AB_MERGE_C R72, R73, R72, RZ ;  /* 0x000000484948723e */ /* 0x004fca00048070ff */
[----:B------:R1:W-:Y:S01]  /*2580*/  MUFU.EX2 R50, R38 ;  /* 0x0000002600327308 */ /* 0x0003e20000000800 */
[----:B0-----:R-:W-:Y:S01]  /*2590*/  FMUL R44, R74, 1.4426950216293334961 ;  /* 0x3fb8aa3b4a2c7820 */ /* 0x001fe20000400000 */
[----:B------:R-:W-:Y:S01]  /*25a0*/  FADD R49, R73, R36 ;  /* 0x0000002449317221 */ /* 0x000fe20000000000 */
[----:B------:R-:W-:Y:S01]  /*25b0*/  F2FP.F16.E4M3.UNPACK_B R73, R72 ;  /* 0x00000048ff49723e */ /* 0x000fe200020006ff */
[----:B------:R0:W-:Y:S01]  /*25c0*/  STS.U8 [R144+UR6+0x800], R83 ;  /* 0x0008005390007988 */ /* 0x0001e20008000006 */
[----:B-1----:R-:W-:Y:S01]  /*25d0*/  LOP3.LUT R38, R0, 0x7f, RZ, 0xc0, !PT ;  /* 0x0000007f00267812 */ /* 0x002fe200078ec0ff */
[----:B------:R-:W-:-:S03]  /*25e0*/  FFMA R41, R41, UR12, -R71 ;  /* 0x0000000c29297c23 */ /* 0x000fc60008000847 */
[C---:B------:R-:W-:Y:S02]  /*25f0*/  LOP3.LUT R72, R38.reuse, 0x20, RZ, 0x3c, !PT ;  /* 0x0000002026487812 */ /* 0x040fe400078e3cff */
[----:B0-----:R-:W-:Y:S01]  /*2600*/  LOP3.LUT R83, R38, 0x30, RZ, 0x3c, !PT ;  /* 0x0000003026537812 */ /* 0x001fe200078e3cff */
[----:B------:R-:W0:Y:S01]  /*2610*/  MUFU.EX2 R44, R44 ;  /* 0x0000002c002c7308 */ /* 0x000e220000000800 */
[--C-:B------:R-:W-:Y:S01]  /*2620*/  FFMA R39, R39, UR12, -R70.reuse ;  /* 0x0000000c27277c23 */ /* 0x100fe20008000846 */
[----:B------:R-:W-:Y:S01]  /*2630*/  F2FP.SATFINITE.E4M3.F32.PACK_AB_MERGE_C R58, R85, R58, RZ ;  /* 0x0000003a553a723e */ /* 0x000fe200048070ff */
[----:B------:R-:W-:Y:S01]  /*2640*/  STS.U8 [R144+UR6+0xa00], R111 ;  /* 0x000a006f90007988 */ /* 0x000fe20008000006 */
[--C-:B------:R-:W-:Y:S01]  /*2650*/  FFMA R46, R46, UR12, -R70.reuse ;  /* 0x0000000c2e2e7c23 */ /* 0x100fe20008000846 */
[----:B------:R-:W-:Y:S02]  /*2660*/  FFMA R47, R47, UR12, -R70 ;  /* 0x0000000c2f2f7c23 */ /* 0x000fe40008000846 */
[----:B----4-:R-:W-:Y:S01]  /*2670*/  STS.U8 [R144+UR6+0xc00], R69 ;  /* 0x000c004590007988 */ /* 0x010fe20008000006 */
[----:B------:R-:W1:Y:S01]  /*2680*/  MUFU.EX2 R87, R87 ;  /* 0x0000005700577308 */ /* 0x000e620000000800 */
[----:B------:R-:W-:-:S02]  /*2690*/  FMUL R41, R41, 1.4426950216293334961 ;  /* 0x3fb8aa3b29297820 */ /* 0x000fc40000400000 */
[----:B---3--:R-:W-:Y:S01]  /*26a0*/  STS.U8 [R144+UR6+0xe00], R155 ;  /* 0x000e009b90007988 */ /* 0x008fe20008000006 */
[----:B------:R-:W-:-:S03]  /*26b0*/  FFMA R77, R77, UR12, -R71 ;  /* 0x0000000c4d4d7c23 */ /* 0x000fc60008000847 */
[----:B------:R-:W-:Y:S01]  /*26c0*/  STS.U8 [R143+UR6+0x880], R110 ;  /* 0x0008806e8f007988 */ /* 0x000fe20008000006 */
[----:B------:R-:W-:-:S03]  /*26d0*/  FFMA R88, R88, UR12, -R71 ;  /* 0x0000000c58587c23 */ /* 0x000fc60008000847 */
[----:B------:R-:W-:Y:S01]  /*26e0*/  STS.U8 [R143+UR6+0xa80], R150 ;  /* 0x000a80968f007988 */ /* 0x000fe20008000006 */
[----:B------:R-:W-:-:S03]  /*26f0*/  F2FP.F16.E4M3.UNPACK_B R58, R58 ;  /* 0x0000003aff3a723e */ /* 0x000fc600020006ff */
[----:B------:R-:W-:Y:S01]  /*2700*/  STS.U8 [R143+UR6+0xc80], R152 ;  /* 0x000c80988f007988 */ /* 0x000fe20008000006 */
[----:B------:R-:W-:-:S03]  /*2710*/  FMUL R39, R39, 1.4426950216293334961 ;  /* 0x3fb8aa3b27277820 */ /* 0x000fc60000400000 */
[----:B------:R-:W-:Y:S04]  /*2720*/  STS.U8 [R143+UR6+0xe80], R154 ;  /* 0x000e809a8f007988 */ /* 0x000fe80008000006 */
[----:B------:R-:W-:Y:S04]  /*2730*/  STS.U8 [R72+UR6+0x900], R82 ;  /* 0x0009005248007988 */ /* 0x000fe80008000006 */
[----:B------:R-:W-:Y:S04]  /*2740*/  STS.U8 [R72+UR6+0xb00], R149 ;  /* 0x000b009548007988 */ /* 0x000fe80008000006 */
[----:B------:R-:W-:Y:S04]  /*2750*/  STS.U8 [R72+UR6+0xd00], R81 ;  /* 0x000d005148007988 */ /* 0x000fe80008000006 */
[----:B------:R-:W-:Y:S01]  /*2760*/  STS.U8 [R72+UR6+0xf00], R151 ;  /* 0x000f009748007988 */ /* 0x000fe20008000006 */
[----:B------:R-:W-:-:S03]  /*2770*/  FMUL R46, R46, 1.4426950216293334961 ;  /* 0x3fb8aa3b2e2e7820 */ /* 0x000fc60000400000 */
[----:B------:R2:W-:Y:S01]  /*2780*/  STS.U8 [R83+UR6+0x980], R68 ;  /* 0x0009804453007988 */ /* 0x0005e20008000006 */
[----:B------:R-:W-:-:S03]  /*2790*/  FMUL R47, R47, 1.4426950216293334961 ;  /* 0x3fb8aa3b2f2f7820 */ /* 0x000fc60000400000 */
[----:B------:R-:W-:Y:S04]  /*27a0*/  STS.U8 [R83+UR6+0xb80], R153 ;  /* 0x000b809953007988 */ /* 0x000fe80008000006 */
[----:B------:R3:W-:Y:S04]  /*27b0*/  STS.U8 [R83+UR6+0xd80], R156 ;  /* 0x000d809c53007988 */ /* 0x0007e80008000006 */
[----:B------:R-:W-:Y:S01]  /*27c0*/  STS.U8 [R83+UR6+0xf80], R158 ;  /* 0x000f809e53007988 */ /* 0x000fe20008000006 */
[----:B------:R-:W-:Y:S01]  /*27d0*/  FMUL R66, R77, 1.4426950216293334961 ;  /* 0x3fb8aa3b4d427820 */ /* 0x000fe20000400000 */
[----:B------:R-:W-:Y:S01]  /*27e0*/  MUFU.EX2 R74, R41 ;  /* 0x00000029004a7308 */ /* 0x000fe20000000800 */
[----:B------:R-:W-:Y:S01]  /*27f0*/  FFMA R48, R48, UR12, -R71 ;  /* 0x0000000c30307c23 */ /* 0x000fe20008000847 */
[----:B------:R-:W-:Y:S01]  /*2800*/  FMUL R77, R88, 1.4426950216293334961 ;  /* 0x3fb8aa3b584d7820 */ /* 0x000fe20000400000 */
[----:B------:R-:W-:-:S02]  /*2810*/  SEL R160, R58, R73, !P0 ;  /* 0x000000493aa07207 */ /* 0x000fc40004000000 */
[----:B------:R-:W-:-:S03]  /*2820*/  SEL R88, R73, R58, !P0 ;  /* 0x0000003a49587207 */ /* 0x000fc60004000000 */
[----:B------:R5:W-:Y:S01]  /*2830*/  MUFU.EX2 R41, R39 ;  /* 0x0000002700297308 */ /* 0x000be20000000800 */
[----:B------:R-:W-:-:S07]  /*2840*/  FMUL R48, R48, 1.4426950216293334961 ;  /* 0x3fb8aa3b30307820 */ /* 0x000fce0000400000 */
[----:B------:R-:W-:Y:S01]  /*2850*/  MUFU.EX2 R80, R80 ;  /* 0x0000005000507308 */ /* 0x000fe20000000800 */
[----:B------:R-:W-:-:S07]  /*2860*/  FADD R36, -R71, R148 ;  /* 0x0000009447247221 */ /* 0x000fce0000000100 */
[----:B------:R-:W4:Y:S08]  /*2870*/  MUFU.EX2 R59, R59 ;  /* 0x0000003b003b7308 */ /* 0x000f300000000800 */
[----:B------:R-:W-:Y:S08]  /*2880*/  MUFU.EX2 R157, R46 ;  /* 0x0000002e009d7308 */ /* 0x000ff00000000800 */
[----:B------:R-:W2:Y:S01]  /*2890*/  MUFU.EX2 R58, R47 ;  /* 0x0000002f003a7308 */ /* 0x000ea20000000800 */
[----:B------:R-:W-:Y:S01]  /*28a0*/  FMUL R36, R36, 1.4426950216293334961 ;  /* 0x3fb8aa3b24247820 */ /* 0x000fe20000400000 */
[----:B------:R-:W-:-:S06]  /*28b0*/  F2FP.F16.E4M3.UNPACK_B R45, R45 ;  /* 0x0000002dff2d723e */ /* 0x000fcc00020006ff */
[----:B------:R0:W3:Y:S01]  /*28c0*/  MUFU.EX2 R64, R48 ;  /* 0x0000003000407308 */ /* 0x0000e20000000800 */
[----:B-----5:R-:W-:Y:S01]  /*28d0*/  F2FP.SATFINITE.E4M3.F32.PACK_AB_MERGE_C R39, R56, R57, RZ ;  /* 0x000000393827723e */ /* 0x020fe200048070ff */
[----:B0-----:R-:W-:Y:S01]  /*28e0*/  FADD R48, R44, R79 ;  /* 0x0000004f2c307221 */ /* 0x001fe20000000000 */
[----:B-1----:R-:W-:-:S05]  /*28f0*/  F2FP.SATFINITE.E4M3.F32.PACK_AB_MERGE_C R44, R87, R44, RZ ;  /* 0x0000002c572c723e */ /* 0x002fca00048070ff */
[----:B------:R0:W-:Y:S01]  /*2900*/  MUFU.EX2 R73, R36 ;  /* 0x0000002400497308 */ /* 0x0001e20000000800 */
[----:B------:R-:W-:Y:S02]  /*2910*/  F2FP.F16.E4M3.UNPACK_B R44, R44 ;  /* 0x0000002cff2c723e */ /* 0x000fe400020006ff */
[----:B----4-:R-:W-:Y:S02]  /*2920*/  F2FP.SATFINITE.E4M3.F32.PACK_AB_MERGE_C R38, R59, R80, RZ ;  /* 0x000000503b26723e */ /* 0x010fe400048070ff */
[----:B------:R-:W-:Y:S02]  /*2930*/  SEL R162, R45, R44, !P0 ;  /* 0x0000002c2da27207 */ /* 0x000fe40004000000 */
[----:B0-----:R-:W-:Y:S02]  /*2940*/  F2FP.SATFINITE.E4M3.F32.PACK_AB_MERGE_C R36, R41, R50, RZ ;  /* 0x000000322924723e */ /* 0x001fe400048070ff */
[----:B------:R-:W-:Y:S01]  /*2950*/  SEL R86, R44, R45, !P0 ;  /* 0x0000002d2c567207 */ /* 0x000fe20004000000 */
[----:B------:R-:W-:Y:S01]  /*2960*/  BAR.SYNC.DEFER_BLOCKING 0x0 ;  /* 0x0000000000007b1d */ /* 0x000fe20000010000 */
[----:B--2---:R-:W-:-:S02]  /*2970*/  F2FP.SATFINITE.E4M3.F32.PACK_AB_MERGE_C R68, R58, R157, RZ ;  /* 0x0000009d3a44723e */ /* 0x004fc400048070ff */
[----:B------:R-:W-:Y:S01]  /*2980*/  F2FP.F16.E4M3.UNPACK_B R79, R39 ;  /* 0x00000027ff4f723e */ /* 0x000fe200020006ff */
[----:B------:R-:W-:Y:S01]  /*2990*/  FMUL R37, R37, 1.4426950216293334961 ;  /* 0x3fb8aa3b25257820 */ /* 0x000fe20000400000 */
[----:B------:R-:W-:Y:S01]  /*29a0*/  F2FP.F16.E4M3.UNPACK_B R39, R36 ;  /* 0x00000024ff27723e */ /* 0x000fe200020006ff */
[----:B------:R-:W-:Y:S01]  /*29b0*/  FADD R36, -R70, R147 ;  /* 0x0000009346247221 */ /* 0x000fe20000000100 */
[----:B------:R-:W-:Y:S02]  /*29c0*/  F2FP.F16.E4M3.UNPACK_B R38, R38 ;  /* 0x00000026ff26723e */ /* 0x000fe400020006ff */
[----:B------:R-:W-:Y:S01]  /*29d0*/  F2FP.F16.E4M3.UNPACK_B R68, R68 ;  /* 0x00000044ff44723e */ /* 0x000fe200020006ff */
[----:B------:R-:W-:Y:S01]  /*29e0*/  FFMA R76, R76, UR12, -R71 ;  /* 0x0000000c4c4c7c23 */ /* 0x000fe20008000847 */
[----:B------:R0:W-:Y:S01]  /*29f0*/  MUFU.EX2 R69, R37 ;  /* 0x0000002500457308 */ /* 0x0001e20000000800 */
[----:B------:R-:W-:Y:S01]  /*2a00*/  SEL R150, R38, R79, !P0 ;  /* 0x0000004f26967207 */ /* 0x000fe20004000000 */
[----:B------:R-:W-:Y:S01]  /*2a10*/  FMUL R72, R36, 1.4426950216293334961 ;  /* 0x3fb8aa3b24487820 */ /* 0x000fe20000400000 */
[----:B------:R-:W-:-:S02]  /*2a20*/  SEL R154, R79, R38, !P0 ;  /* 0x000000264f9a7207 */ /* 0x000fc40004000000 */
[----:B---3--:R-:W-:Y:S01]  /*2a30*/  SEL R156, R39, R68, !P0 ;  /* 0x00000044279c7207 */ /* 0x008fe20004000000 */
[----:B------:R-:W1:Y:S01]  /*2a40*/  LDSM.16.M88.4 R44, [R140+UR6+0x800] ;  /* 0x000800068c2c783b */ /* 0x000e620008000200 */
[----:B------:R-:W-:Y:S01]  /*2a50*/  SEL R84, R68, R39, !P0 ;  /* 0x0000002744547207 */ /* 0x000fe20004000000 */
[----:B------:R-:W-:Y:S02]  /*2a60*/  FFMA R89, R89, UR12, -R71 ;  /* 0x0000000c59597c23 */ /* 0x000fe40008000847 */
[----:B0-----:R-:W-:Y:S01]  /*2a70*/  LDSM.16.M88.4 R36, [R140+UR6+0xa00] ;  /* 0x000a00068c24783b */ /* 0x001fe20008000200 */
[----:B------:R-:W-:Y:S01]  /*2a80*/  FMUL R67, R76, 1.4426950216293334961 ;  /* 0x3fb8aa3b4c437820 */ /* 0x000fe20000400000 */
[----:B------:R-:W-:Y:S01]  /*2a90*/  LOP3.LUT R79, R139, 0x1, RZ, 0x3c, !PT ;  /* 0x000000018b4f7812 */ /* 0x000fe200078e3cff */
[----:B------:R-:W-:Y:S01]  /*2aa0*/  FMUL R76, R89, 1.4426950216293334961 ;  /* 0x3fb8aa3b594c7820 */ /* 0x000fe20000400000 */
[----:B------:R-:W-:Y:S01]  /*2ab0*/  FADD R48, R87, R48 ;  /* 0x0000003057307221 */ /* 0x000fe20000000000 */
[--C-:B------:R-:W-:Y:S01]  /*2ac0*/  FFMA R81, R90, UR12, -R70.reuse ;  /* 0x0000000c5a517c23 */ /* 0x100fe20008000846 */
[----:B------:R-:W-:Y:S01]  /*2ad0*/  SHFL.IDX PT, R148, R160, R139, 0x1f ;  /* 0x00001f8ba0947589 */ /* 0x000fe200000e0000 */
[----:B------:R-:W-:Y:S03]  /*2ae0*/  MUFU.EX2 R67, R67 ;  /* 0x0000004300437308 */ /* 0x000fe60000000800 */
[----:B------:R-:W-:Y:S01]  /*2af0*/  SHFL.IDX PT, R110, R162, R139, 0x1f ;  /* 0x00001f8ba26e7589 */ /* 0x000fe200000e0000 */
[----:B------:R-:W-:-:S03]  /*2b00*/  FFMA R78, R78, UR12, -R70 ;  /* 0x0000000c4e4e7c23 */ /* 0x000fc60008000846 */
[----:B------:R-:W-:Y:S01]  /*2b10*/  SHFL.IDX PT, R90, R150, R139, 0x1f ;  /* 0x00001f8b965a7589 */ /* 0x000fe200000e0000 */
[----:B------:R-:W0:Y:S03]  /*2b20*/  MUFU.EX2 R66, R66 ;  /* 0x0000004200427308 */ /* 0x000e260000000800 */
[----:B------:R-:W-:Y:S04]  /*2b30*/  SHFL.IDX PT, R85, R156, R139, 0x1f ;  /* 0x00001f8b9c557589 */ /* 0x000fe800000e0000 */
[----:B------:R-:W2:Y:S04]  /*2b40*/  SHFL.IDX PT, R111, R88, R79, 0x1f ;  /* 0x00001f4f586f7589 */ /* 0x000ea800000e0000 */
[----:B------:R3:W4:Y:S04]  /*2b50*/  SHFL.IDX PT, R89, R86, R79, 0x1f ;  /* 0x00001f4f56597589 */ /* 0x00072800000e0000 */
[----:B------:R-:W5:Y:S04]  /*2b60*/  SHFL.IDX PT, R87, R154, R79, 0x1f ;  /* 0x00001f4f9a577589 */ /* 0x000f6800000e0000 */
[----:B------:R-:W5:Y:S01]  /*2b70*/  SHFL.IDX PT, R84, R84, R79, 0x1f ;  /* 0x00001f4f54547589 */ /* 0x000f6200000e0000 */
[--C-:B------:R-:W-:Y:S01]  /*2b80*/  FFMA R51, R51, UR12, -R70.reuse ;  /* 0x0000000c33337c23 */ /* 0x100fe20008000846 */
[----:B------:R-:W-:Y:S01]  /*2b90*/  FMUL R68, R40, 1.4426950216293334961 ;  /* 0x3fb8aa3b28447820 */ /* 0x000fe20000400000 */
[----:B------:R-:W-:Y:S01]  /*2ba0*/  FMUL R82, R78, 1.4426950216293334961 ;  /* 0x3fb8aa3b4e527820 */ /* 0x000fe20000400000 */
[----:B------:R-:W2:Y:S01]  /*2bb0*/  MUFU.EX2 R72, R72 ;  /* 0x0000004800487308 */ /* 0x000ea20000000800 */
[----:B------:R-:W-:Y:S01]  /*2bc0*/  FMUL R51, R51, 1.4426950216293334961 ;  /* 0x3fb8aa3b33337820 */ /* 0x000fe20000400000 */
[----:B------:R-:W-:Y:S01]  /*2bd0*/  FFMA R78, R91, UR12, -R70 ;  /* 0x0000000c5b4e7c23 */ /* 0x000fe20008000846 */
[----:B------:R-:W-:-:S05]  /*2be0*/  FADD R48, R50, R48 ;  /* 0x0000003032307221 */ /* 0x000fca0000000000 */
[----:B------:R-:W-:Y:S01]  /*2bf0*/  MUFU.EX2 R91, R82 ;  /* 0x00000052005b7308 */ /* 0x000fe20000000800 */
[----:B------:R-:W-:Y:S01]  /*2c00*/  FADD R80, R80, R49 ;  /* 0x0000003150507221 */ /* 0x000fe20000000000 */
[----:B---3--:R-:W-:-:S06]  /*2c10*/  FADD R86, R41, R48 ;  /* 0x0000003029567221 */ /* 0x008fcc0000000000 */
[----:B------:R-:W3:Y:S01]  /*2c20*/  MUFU.EX2 R68, R68 ;  /* 0x0000004400447308 */ /* 0x000ee20000000800 */
[----:B------:R-:W-:-:S07]  /*2c30*/  F2FP.SATFINITE.E4M3.F32.PACK_AB_MERGE_C R48, R65, R64, RZ ;  /* 0x000000404130723e */ /* 0x000fce00048070ff */
[----:B------:R3:W3:Y:S01]  /*2c40*/  MUFU.EX2 R152, R51 ;  /* 0x0000003300987308 */ /* 0x0006e20000000800 */
[----:B0-----:R-:W-:Y:S01]  /*2c50*/  F2FP.SATFINITE.E4M3.F32.PACK_AB_MERGE_C R49, R66, R67, RZ ;  /* 0x000000434231723e */ /* 0x001fe200048070ff */
[----:B------:R-:W-:Y:S01]  /*2c60*/  FADD R80, R59, R80 ;  /* 0x000000503b507221 */ /* 0x000fe20000000000 */
[----:B------:R-:W-:Y:S02]  /*2c70*/  F2FP.F16.E4M3.UNPACK_B R88, R48 ;  /* 0x00000030ff58723e */ /* 0x000fe400020006ff */
[----:B------:R-:W-:Y:S01]  /*2c80*/  F2FP.F16.E4M3.UNPACK_B R59, R49 ;  /* 0x00000031ff3b723e */ /* 0x000fe200020006ff */
[----:B------:R-:W-:Y:S01]  /*2c90*/  FFMA R42, R42, UR12, -R70 ;  /* 0x0000000c2a2a7c23 */ /* 0x000fe20008000846 */
[----:B-1----:R-:W-:Y:S01]  /*2ca0*/  F2FP.F16.E4M3.UNPACK_B R40, R44 ;  /* 0x0000002cff28723e */ /* 0x002fe200020006ff */
[----:B------:R-:W-:Y:S01]  /*2cb0*/  MUFU.EX2 R77, R77 ;  /* 0x0000004d004d7308 */ /* 0x000fe20000000800 */
[----:B------:R-:W-:Y:S01]  /*2cc0*/  F2FP.F16.E4M3.UNPACK_B R41, R45 ;  /* 0x0000002dff29723e */ /* 0x000fe200020006ff */
[C---:B------:R-:W-:Y:S01]  /*2cd0*/  FMUL R32, R73.reuse, R32 ;  /* 0x0000002049207220 */ /* 0x040fe20000400000 */
[----:B------:R-:W-:Y:S01]  /*2ce0*/  FMUL R33, R73, R33 ;  /* 0x0000002149217220 */ /* 0x000fe20000400000 */
[C---:B--2---:R-:W-:Y:S01]  /*2cf0*/  FMUL R34, R72.reuse, R34 ;  /* 0x0000002248227220 */ /* 0x044fe20000400000 */
[----:B------:R-:W-:Y:S01]  /*2d00*/  FMUL R35, R72, R35 ;  /* 0x0000002348237220 */ /* 0x000fe20000400000 */
[----:B------:R-:W-:-:S02]  /*2d10*/  SEL R48, R148, R111, !P1 ;  /* 0x0000006f94307207 */ /* 0x000fc40004800000 */
[----:B------:R-:W0:Y:S01]  /*2d20*/  MUFU.EX2 R76, R76 ;  /* 0x0000004c004c7308 */ /* 0x000e220000000800 */
[----:B----4-:R-:W-:Y:S02]  /*2d30*/  SEL R49, R110, R89, !P1 ;  /* 0x000000596e317207 */ /* 0x010fe40004800000 */
[----:B-----5:R-:W-:Y:S02]  /*2d40*/  SEL R50, R90, R87, !P1 ;  /* 0x000000575a327207 */ /* 0x020fe40004800000 */
[----:B---3--:R-:W-:-:S03]  /*2d50*/  SEL R51, R85, R84, !P1 ;  /* 0x0000005455337207 */ /* 0x008fc60004800000 */
[----:B------:R-:W1:Y:S01]  /*2d60*/  MUFU.EX2 R75, R75 ;  /* 0x0000004b004b7308 */ /* 0x000e620000000800 */
[----:B------:R-:W-:Y:S01]  /*2d70*/  SEL R82, R88, R59, !P0 ;  /* 0x0000003b58527207 */ /* 0x000fe20004000000 */
[----:B------:R-:W-:Y:S01]  /*2d80*/  FADD R57, R57, R80 ;  /* 0x0000005039397221 */ /* 0x000fe20000000000 */
[----:B------:R-:W-:Y:S01]  /*2d90*/  SEL R88, R59, R88, !P0 ;  /* 0x000000583b587207 */ /* 0x000fe20004000000 */
[----:B------:R-:W-:Y:S01]  /*2da0*/  FMUL R80, R78, 1.4426950216293334961 ;  /* 0x3fb8aa3b4e507820 */ /* 0x000fe20000400000 */
[----:B------:R-:W-:Y:S01]  /*2db0*/  FMUL R78, R42, 1.4426950216293334961 ;  /* 0x3fb8aa3b2a4e7820 */ /* 0x000fe20000400000 */
[----:B------:R-:W-:Y:S02]  /*2dc0*/  F2FP.SATFINITE.E4M3.F32.PACK_AB_MERGE_C R59, R68, R91, RZ ;  /* 0x0000005b443b723e */ /* 0x000fe400048070ff */
[----:B------:R-:W-:Y:S01]  /*2dd0*/  F2FP.SATFINITE.E4M3.F32.PACK_AB_MERGE_C R42, R152, R69, RZ ;  /* 0x00000045982a723e */ /* 0x000fe200048070ff */
[----:B------:R-:W-:Y:S01]  /*2de0*/  HMMA.16816.F32 R32, R48, R40, R32 ;  /* 0x000000283020723c */ /* 0x000fe20000001820 */
[C---:B------:R-:W-:Y:S01]  /*2df0*/  FMUL R52, R73.reuse, R52 ;  /* 0x0000003449347220 */ /* 0x040fe20000400000 */
[----:B------:R-:W-:Y:S01]  /*2e00*/  F2FP.F16.E4M3.UNPACK_B R59, R59 ;  /* 0x0000003bff3b723e */ /* 0x000fe200020006ff */
[----:B------:R-:W-:Y:S01]  /*2e10*/  FMUL R53, R73, R53 ;  /* 0x0000003549357220 */ /* 0x000fe20000400000 */
[C---:B------:R-:W-:Y:S01]  /*2e20*/  FMUL R54, R72.reuse, R54 ;  /* 0x0000003648367220 */ /* 0x040fe20000400000 */
[----:B------:R-:W-:Y:S01]  /*2e30*/  FMUL R55, R72, R55 ;  /* 0x0000003748377220 */ /* 0x000fe20000400000 */
[----:B------:R-:W-:Y:S01]  /*2e40*/  FADD R157, R157, R86 ;  /* 0x000000569d9d7221 */ /* 0x000fe20000000000 */
[----:B------:R-:W-:-:S02]  /*2e50*/  F2FP.F16.E4M3.UNPACK_B R40, R36 ;  /* 0x00000024ff28723e */ /* 0x000fc400020006ff */
[----:B------:R-:W-:Y:S02]  /*2e60*/  F2FP.F16.E4M3.UNPACK_B R41, R37 ;  /* 0x00000025ff29723e */ /* 0x000fe400020006ff */
[----:B------:R-:W-:Y:S01]  /*2e70*/  F2FP.F16.E4M3.UNPACK_B R42, R42 ;  /* 0x0000002aff2a723e */ /* 0x000fe200020006ff */
[----:B------:R-:W-:Y:S01]  /*2e80*/  FADD R147, R56, R57 ;  /* 0x0000003938937221 */ /* 0x000fe20000000000 */
[----:B------:R-:W-:Y:S02]  /*2e90*/  FADD R156, R58, R157 ;  /* 0x0000009d3a9c7221 */ /* 0x000fe40000000000 */
[----:B------:R-:W-:Y:S02]  /*2ea0*/  SEL R86, R42, R59, !P0 ;  /* 0x0000003b2a567207 */ /* 0x000fe40004000000 */
[----:B------:R-:W-:Y:S01]  /*2eb0*/  SEL R154, R59, R42, !P0 ;  /* 0x0000002a3b9a7207 */ /* 0x000fe20004000000 */
[----:B------:R-:W-:Y:S01]  /*2ec0*/  HMMA.16816.F32 R52, R48, R40, R52 ;  /* 0x000000283034723c */ /* 0x000fe20000001834 */
[----:B------:R-:W2:Y:S01]  /*2ed0*/  LDSM.16.M88.4 R56, [R140+UR6+0xc00] ;  /* 0x000c00068c38783b */ /* 0x000ea20008000200 */
[----:B------:R-:W-:Y:S01]  /*2ee0*/  FFMA R43, R43, UR12, -R70 ;  /* 0x0000000c2b2b7c23 */ /* 0x000fe20008000846 */
[----:B------:R-:W-:-:S04]  /*2ef0*/  FMUL R81, R81, 1.4426950216293334961 ;  /* 0x3fb8aa3b51517820 */ /* 0x000fc80000400000 */
[----:B0-----:R-:W-:Y:S02]  /*2f00*/  F2FP.SATFINITE.E4M3.F32.PACK_AB_MERGE_C R40, R76, R77, RZ ;  /* 0x0000004d4c28723e */ /* 0x001fe400048070ff */
[----:B-1----:R-:W-:Y:S01]  /*2f10*/  F2FP.SATFINITE.E4M3.F32.PACK_AB_MERGE_C R41, R74, R75, RZ ;  /* 0x0000004b4a29723e */ /* 0x002fe200048070ff */
[----:B------:R0:W-:Y:S01]  /*2f20*/  MUFU.EX2 R83, R81 ;  /* 0x0000005100537308 */ /* 0x0001e20000000800 */
[----:B------:R-:W-:Y:S02]  /*2f30*/  F2FP.F16.E4M3.UNPACK_B R158, R40 ;  /* 0x00000028ff9e723e */ /* 0x000fe400020006ff */
[----:B------:R-:W-:Y:S01]  /*2f40*/  F2FP.F16.E4M3.UNPACK_B R149, R41 ;  /* 0x00000029ff95723e */ /* 0x000fe200020006ff */
[----:B0-----:R-:W-:Y:S02]  /*2f50*/  FMUL R81, R43, 1.4426950216293334961 ;  /* 0x3fb8aa3b2b517820 */ /* 0x001fe40000400000 */
[----:B------:R-:W0:Y:S02]  /*2f60*/  LDSM.16.M88.4 R40, [R140+UR6+0xe00] ;  /* 0x000e00068c28783b */ /* 0x000e240008000200 */
[----:B------:R-:W1:Y:S08]  /*2f70*/  MUFU.EX2 R80, R80 ;  /* 0x0000005000507308 */ /* 0x000e700000000800 */
[----:B------:R-:W-:Y:S08]  /*2f80*/  MUFU.EX2 R78, R78 ;  /* 0x0000004e004e7308 */ /* 0x000ff00000000800 */
[----:B------:R-:W3:Y:S01]  /*2f90*/  MUFU.EX2 R81, R81 ;  /* 0x0000005100517308 */ /* 0x000ee20000000800 */
[----:B------:R-:W-:-:S04]  /*2fa0*/  FADD R64, R64, R147 ;  /* 0x0000009340407221 */ /* 0x000fc80000000000 */
[----:B------:R-:W-:Y:S01]  /*2fb0*/  FADD R64, R65, R64 ;  /* 0x0000004041407221 */ /* 0x000fe20000000000 */
[----:B-1----:R-:W-:Y:S01]  /*2fc0*/  F2FP.SATFINITE.E4M3.F32.PACK_AB_MERGE_C R65, R80, R83, RZ ;  /* 0x000000535041723e */ /* 0x002fe200048070ff */
[----:B------:R-:W-:-:S03]  /*2fd0*/  FADD R69, R69, R156 ;  /* 0x0000009c45457221 */ /* 0x000fc60000000000 */
[----:B------:R-:W-:Y:S02]  /*2fe0*/  F2FP.F16.E4M3.UNPACK_B R65, R65 ;  /* 0x00000041ff41723e */ /* 0x000fe400020006ff */
[----:B---3--:R-:W-:Y:S01]  /*2ff0*/  F2FP.SATFINITE.E4M3.F32.PACK_AB_MERGE_C R147, R81, R78, RZ ;  /* 0x0000004e5193723e */ /* 0x008fe200048070ff */
[----:B------:R-:W-:-:S03]  /*3000*/  FADD R160, R152, R69 ;  /* 0x0000004598a07221 */ /* 0x000fc60000000000 */
[----:B------:R-:W-:Y:S01]  /*3010*/  F2FP.F16.E4M3.UNPACK_B R156, R147 ;  /* 0x00000093ff9c723e */ /* 0x000fe200020006ff */
[----:B------:R-:W-:Y:S01]  /*3020*/  FADD R67, R67, R64 ;  /* 0x0000004043437221 */ /* 0x000fe20000000000 */
[----:B------:R-:W-:Y:S02]  /*3030*/  FMUL R60, R73, R60 ;  /* 0x0000003c493c7220 */ /* 0x000fe40000400000 */
[----:B------:R-:W-:Y:S01]  /*3040*/  SEL R152, R65, R156, !P0 ;  /* 0x0000009c41987207 */ /* 0x000fe20004000000 */
[----:B------:R-:W-:Y:S01]  /*3050*/  FMUL R61, R73, R61 ;  /* 0x0000003d493d7220 */ /* 0x000fe20000400000 */
[----:B------:R-:W-:Y:S01]  /*3060*/  SEL R156, R156, R65, !P0 ;  /* 0x000000419c9c7207 */ /* 0x000fe20004000000 */
[C---:B------:R-:W-:Y:S01]  /*3070*/  FMUL R62, R72.reuse, R62 ;  /* 0x0000003e483e7220 */ /* 0x040fe20000400000 */
[----:B------:R-:W-:Y:S01]  /*3080*/  FMUL R63, R72, R63 ;  /* 0x0000003f483f7220 */ /* 0x000fe20000400000 */
[----:B--2---:R-:W-:Y:S02]  /*3090*/  F2FP.F16.E4M3.UNPACK_B R64, R56 ;  /* 0x00000038ff40723e */ /* 0x004fe400020006ff */
[----:B------:R-:W-:Y:S01]  /*30a0*/  F2FP.F16.E4M3.UNPACK_B R65, R57 ;  /* 0x00000039ff41723e */ /* 0x000fe200020006ff */
[----:B------:R-:W-:Y:S01]  /*30b0*/  FADD R91, R91, R160 ;  /* 0x000000a05b5b7221 */ /* 0x000fe20000000000 */
[----:B------:R-:W-:Y:S01]  /*30c0*/  FADD R162, R66, R67 ;  /* 0x0000004342a27221 */ /* 0x000fe20000000000 */
[----:B0-----:R-:W-:Y:S01]  /*30d0*/  F2FP.F16.E4M3.UNPACK_B R69, R41 ;  /* 0x00000029ff45723e */ /* 0x001fe200020006ff */
[----:B------:R-:W-:Y:S01]  /*30e0*/  FMUL R66, R72, R30 ;  /* 0x0000001e48427220 */ /* 0x000fe20000400000 */
[----:B------:R-:W-:Y:S01]  /*30f0*/  FADD R160, R68, R91 ;  /* 0x0000005b44a07221 */ /* 0x000fe20000000000 */
[----:B------:R-:W-:Y:S01]  /*3100*/  F2FP.F16.E4M3.UNPACK_B R68, R40 ;  /* 0x00000028ff44723e */ /* 0x000fe200020006ff */
[----:B------:R-:W-:Y:S01]  /*3110*/  HMMA.16816.F32 R60, R48, R64, R60 ;  /* 0x00000040303c723c */ /* 0x000fe2000000183c */
[----:B------:R-:W-:-:S06]  /*3120*/  FMUL R67, R72, R31 ;  /* 0x0000001f48437220 */ /* 0x000fcc0000400000 */
[C---:B------:R-:W-:Y:S01]  /*3130*/  FMUL R64, R73.reuse, R28 ;  /* 0x0000001c49407220 */ /* 0x040fe20000400000 */
[----:B------:R-:W-:Y:S01]  /*3140*/  FMUL R65, R73, R29 ;  /* 0x0000001d49417220 */ /* 0x000fe20000400000 */
[----:B------:R-:W-:Y:S02]  /*3150*/  SEL R28, R111, R148, !P1 ;  /* 0x000000946f1c7207 */ /* 0x000fe40004800000 */
[----:B------:R-:W-:Y:S02]  /*3160*/  SEL R29, R89, R110, !P1 ;  /* 0x0000006e591d7207 */ /* 0x000fe40004800000 */
[----:B------:R-:W-:Y:S02]  /*3170*/  SEL R30, R87, R90, !P1 ;  /* 0x0000005a571e7207 */ /* 0x000fe40004800000 */
[----:B------:R-:W-:Y:S01]  /*3180*/  SEL R31, R84, R85, !P1 ;  /* 0x00000055541f7207 */ /* 0x000fe20004800000 */
[----:B------:R-:W-:Y:S01]  /*3190*/  HMMA.16816.F32 R48, R48, R68, R64 ;  /* 0x000000443030723c */ /* 0x000fe20000001840 */
[----:B------:R-:W-:-:S02]  /*31a0*/  F2FP.F16.E4M3.UNPACK_B R44, R44.H1 ;  /* 0x0000002cff2c723e */ /* 0x000fc400030006ff */
[----:B------:R-:W-:Y:S01]  /*31b0*/  F2FP.F16.E4M3.UNPACK_B R45, R45.H1 ;  /* 0x0000002dff2d723e */ /* 0x000fe200030006ff */
[----:B------:R-:W-:Y:S01]  /*31c0*/  FADD R77, R77, R162 ;  /* 0x000000a24d4d7221 */ /* 0x000fe20000000000 */
[----:B------:R-:W-:Y:S01]  /*31d0*/  SEL R150, R158, R149, !P0 ;  /* 0x000000959e967207 */ /* 0x000fe20004000000 */
[----:B------:R-:W-:Y:S01]  /*31e0*/  FADD R83, R83, R160 ;  /* 0x000000a053537221 */ /* 0x000fe20000000000 */
[----:B------:R-:W-:Y:S01]  /*31f0*/  SEL R158, R149, R158, !P0 ;  /* 0x0000009e959e7207 */ /* 0x000fe20004000000 */
[----:B------:R-:W-:Y:S01]  /*3200*/  FADD R76, R76, R77 ;  /* 0x0000004d4c4c7221 */ /* 0x000fe20000000000 */
[----:B------:R-:W-:Y:S01]  /*3210*/  SHFL.IDX PT, R67, R88, R79, 0x1f ;  /* 0x00001f4f58437589 */ /* 0x000fe200000e0000 */
[----:B------:R-:W-:Y:S01]  /*3220*/  HMMA.16816.F32 R32, R28, R44, R32 ;  /* 0x0000002c1c20723c */ /* 0x000fe20000001820 */
[----:B------:R-:W-:Y:S01]  /*3230*/  FADD R83, R80, R83 ;  /* 0x0000005350537221 */ /* 0x000fe20000000000 */
[----:B------:R-:W-:Y:S01]  /*3240*/  F2FP.F16.E4M3.UNPACK_B R36, R36.H1 ;  /* 0x00000024ff24723e */ /* 0x000fe200030006ff */
[----:B------:R-:W-:Y:S01]  /*3250*/  SHFL.IDX PT, R66, R154, R79, 0x1f ;  /* 0x00001f4f9a427589 */ /* 0x000fe200000e0000 */
[----:B------:R-:W-:-:S03]  /*3260*/  F2FP.F16.E4M3.UNPACK_B R37, R37.H1 ;  /* 0x00000025ff25723e */ /* 0x000fc600030006ff */
[----:B------:R-:W-:Y:S01]  /*3270*/  SHFL.IDX PT, R65, R158, R79, 0x1f ;  /* 0x00001f4f9e417589 */ /* 0x000fe200000e0000 */
[----:B------:R-:W-:-:S03]  /*3280*/  FADD R75, R75, R76 ;  /* 0x0000004c4b4b7221 */ /* 0x000fc60000000000 */
[----:B------:R-:W-:Y:S01]  /*3290*/  SHFL.IDX PT, R64, R156, R79, 0x1f ;  /* 0x00001f4f9c407589 */ /* 0x000fe200000e0000 */
[----:B------:R-:W-:-:S03]  /*32a0*/  FADD R78, R78, R83 ;  /* 0x000000534e4e7221 */ /* 0x000fc60000000000 */
[----:B------:R-:W0:Y:S04]  /*32b0*/  SHFL.IDX PT, R82, R82, R139, 0x1f ;  /* 0x00001f8b52527589 */ /* 0x000e2800000e0000 */
[----:B------:R-:W1:Y:S04]  /*32c0*/  SHFL.IDX PT, R45, R86, R139, 0x1f ;  /* 0x00001f8b562d7589 */ /* 0x000e6800000e0000 */
[----:B------:R-:W2:Y:S04]  /*32d0*/  SHFL.IDX PT, R150, R150, R139, 0x1f ;  /* 0x00001f8b96967589 */ /* 0x000ea800000e0000 */
[----:B------:R-:W3:Y:S01]  /*32e0*/  SHFL.IDX PT, R69, R152, R139, 0x1f ;  /* 0x00001f8b98457589 */ /* 0x000ee200000e0000 */
[----:B------:R-:W-:-:S02]  /*32f0*/  F2FP.F16.E4M3.UNPACK_B R56, R56.H1 ;  /* 0x00000038ff38723e */ /* 0x000fc400030006ff */
[----:B------:R-:W-:Y:S01]  /*3300*/  F2FP.F16.E4M3.UNPACK_B R57, R57.H1 ;  /* 0x00000039ff39723e */ /* 0x000fe200030006ff */
[----:B------:R-:W-:Y:S01]  /*3310*/  FADD R75, R74, R75 ;  /* 0x0000004b4a4b7221 */ /* 0x000fe20000000000 */
[----:B------:R-:W-:Y:S01]  /*3320*/  FADD R78, R81, R78 ;  /* 0x0000004e514e7221 */ /* 0x000fe20000000000 */
[C---:B------:R-:W-:Y:S01]  /*3330*/  HMMA.16816.F32 R52, R28.reuse, R36, R52 ;  /* 0x000000241c34723c */ /* 0x040fe20000001834 */
[----:B------:R-:W-:Y:S02]  /*3340*/  F2FP.F16.E4M3.UNPACK_B R40, R40.H1 ;  /* 0x00000028ff28723e */ /* 0x000fe400030006ff */
[----:B------:R-:W-:Y:S01]  /*3350*/  F2FP.F16.E4M3.UNPACK_B R41, R41.H1 ;  /* 0x00000029ff29723e */ /* 0x000fe200030006ff */
[----:B------:R-:W4:Y:S02]  /*3360*/  SHFL.BFLY PT, R44, R75, 0x2, 0x1f ;  /* 0x0c401f004b2c7f89 */ /* 0x000f2400000e0000 */
[C---:B------:R-:W-:Y:S02]  /*3370*/  HMMA.16816.F32 R60, R28.reuse, R56, R60 ;  /* 0x000000381c3c723c */ /* 0x040fe4000000183c */
[----:B------:R-:W5:Y:S04]  /*3380*/  SHFL.BFLY PT, R57, R78, 0x2, 0x1f ;  /* 0x0c401f004e397f89 */ /* 0x000f6800000e0000 */
[----:B------:R-:W-:Y:S01]  /*3390*/  HMMA.16816.F32 R48, R28, R40, R48 ;  /* 0x000000281c30723c */ /* 0x000fe20000001830 */
[----:B------:R-:W-:-:S02]  /*33a0*/  F2FP.F16.E4M3.UNPACK_B R36, R38 ;  /* 0x00000026ff24723e */ /* 0x000fc400020006ff */
[----:B------:R-:W-:-:S04]  /*33b0*/  F2FP.F16.E4M3.UNPACK_B R37, R39 ;  /* 0x00000027ff25723e */ /* 0x000fc800020006ff */
[----:B------:R-:W-:Y:S02]  /*33c0*/  F2FP.F16.E4M3.UNPACK_B R40, R46 ;  /* 0x0000002eff28723e */ /* 0x000fe400020006ff */
[----:B------:R-:W-:Y:S02]  /*33d0*/  F2FP.F16.E4M3.UNPACK_B R41, R47 ;  /* 0x0000002fff29723e */ /* 0x000fe400020006ff */
[----:B0-----:R-:W-:Y:S02]  /*33e0*/  SEL R28, R82, R67, !P1 ;  /* 0x00000043521c7207 */ /* 0x001fe40004800000 */
[----:B-1----:R-:W-:Y:S02]  /*33f0*/  SEL R29, R45, R66, !P1 ;  /* 0x000000422d1d7207 */ /* 0x002fe40004800000 */
[----:B--2---:R-:W-:Y:S02]  /*3400*/  SEL R30, R150, R65, !P1 ;  /* 0x00000041961e7207 */ /* 0x004fe40004800000 */
[----:B---3--:R-:W-:Y:S01]  /*3410*/  SEL R31, R69, R64, !P1 ;  /* 0x00000040451f7207 */ /* 0x008fe20004800000 */
[----:B----4-:R-:W-:-:S06]  /*3420*/  FADD R75, R75, R44 ;  /* 0x0000002c4b4b7221 */ /* 0x010fcc0000000000 */
[----:B------:R-:W-:Y:S01]  /*3430*/  HMMA.16816.F32 R32, R28, R40, R32 ;  /* 0x000000281c20723c */ /* 0x000fe20000001820 */
[----:B-----5:R-:W-:-:S05]  /*3440*/  FADD R57, R78, R57 ;  /* 0x000000394e397221 */ /* 0x020fca0000000000 */
[----:B------:R-:W-:Y:S01]  /*3450*/  HMMA.16816.F32 R52, R28, R36, R52 ;  /* 0x000000241c34723c */ /* 0x000fe20000001834 */
[----:B------:R-:W-:Y:S02]  /*3460*/  F2FP.F16.E4M3.UNPACK_B R40, R58 ;  /* 0x0000003aff28723e */ /* 0x000fe400020006ff */
[----:B------:R-:W-:-:S04]  /*3470*/  F2FP.F16.E4M3.UNPACK_B R41, R59 ;  /* 0x0000003bff29723e */ /* 0x000fc800020006ff */
[----:B------:R-:W-:Y:S02]  /*3480*/  F2FP.F16.E4M3.UNPACK_B R36, R42 ;  /* 0x0000002aff24723e */ /* 0x000fe400020006ff */
[----:B------:R-:W-:Y:S01]  /*3490*/  F2FP.F16.E4M3.UNPACK_B R37, R43 ;  /* 0x0000002bff25723e */ /* 0x000fe200020006ff */
[C---:B------:R-:W-:Y:S01]  /*34a0*/  HMMA.16816.F32 R60, R28.reuse, R40, R60 ;  /* 0x000000281c3c723c */ /* 0x040fe2000000183c */
[----:B------:R-:W0:Y:S05]  /*34b0*/  SHFL.BFLY PT, R40, R75, 0x1, 0x1f ;  /* 0x0c201f004b287f89 */ /* 0x000e2a00000e0000 */
[----:B------:R-:W-:Y:S01]  /*34c0*/  HMMA.16816.F32 R28, R28, R36, R48 ;  /* 0x000000241c1c723c */ /* 0x000fe20000001830 */
[----:B------:R-:W1:Y:S01]  /*34d0*/  SHFL.BFLY PT, R48, R57, 0x1, 0x1f ;  /* 0x0c201f0039307f89 */ /* 0x000e6200000e0000 */
[----:B------:R-:W-:Y:S01]  /*34e0*/  UIADD3 UR5, UR5, 0x40, URZ ;  /* 0x0000004005057890 */ /* 0x000fe2000fffe03f */
[----:B------:R-:W-:-:S05]  /*34f0*/  SEL R44, R67, R82, !P1 ;  /* 0x00000052432c7207 */ /* 0x000fca0004800000 */
[----:B------:R-:W-:Y:S02]  /*3500*/  ISETP.LE.AND P2, PT, R3, UR5, PT ;  /* 0x0000000503007c0c */ /* 0x000fe4000bf43270 */
[----:B------:R-:W-:Y:S02]  /*3510*/  F2FP.F16.E4M3.UNPACK_B R36, R46.H1 ;  /* 0x0000002eff24723e */ /* 0x000fe400030006ff */
[----:B------:R-:W-:Y:S02]  /*3520*/  F2FP.F16.E4M3.UNPACK_B R37, R47.H1 ;  /* 0x0000002fff25723e */ /* 0x000fe400030006ff */
[----:B------:R-:W-:Y:S02]  /*3530*/  SEL R45, R66, R45, !P1 ;  /* 0x0000002d422d7207 */ /* 0x000fe40004800000 */
[----:B------:R-:W-:Y:S02]  /*3540*/  SEL R46, R65, R150, !P1 ;  /* 0x00000096412e7207 */ /* 0x000fe40004800000 */
[----:B------:R-:W-:-:S02]  /*3550*/  SEL R47, R64, R69, !P1 ;  /* 0x00000045402f7207 */ /* 0x000fc40004800000 */
[----:B------:R-:W-:Y:S02]  /*3560*/  F2FP.F16.E4M3.UNPACK_B R38, R38.H1 ;  /* 0x00000026ff26723e */ /* 0x000fe400030006ff */
[----:B------:R-:W-:Y:S02]  /*3570*/  F2FP.F16.E4M3.UNPACK_B R39, R39.H1 ;  /* 0x00000027ff27723e */ /* 0x000fe400030006ff */
[----:B------:R-:W-:Y:S02]  /*3580*/  F2FP.F16.E4M3.UNPACK_B R58, R58.H1 ;  /* 0x0000003aff3a723e */ /* 0x000fe400030006ff */
[----:B------:R-:W-:Y:S02]  /*3590*/  F2FP.F16.E4M3.UNPACK_B R59, R59.H1 ;  /* 0x0000003bff3b723e */ /* 0x000fe400030006ff */
[----:B------:R-:W-:Y:S02]  /*35a0*/  F2FP.F16.E4M3.UNPACK_B R42, R42.H1 ;  /* 0x0000002aff2a723e */ /* 0x000fe400030006ff */
[----:B------:R-:W-:Y:S01]  /*35b0*/  F2FP.F16.E4M3.UNPACK_B R43, R43.H1 ;  /* 0x0000002bff2b723e */ /* 0x000fe200030006ff */
[----:B0-----:R-:W-:Y:S01]  /*35c0*/  FADD R40, R75, R40 ;  /* 0x000000284b287221 */ /* 0x001fe20000000000 */
[----:B-1----:R-:W-:Y:S01]  /*35d0*/  FADD R57, R57, R48 ;  /* 0x0000003039397221 */ /* 0x002fe20000000000 */
[----:B------:R-:W-:Y:S01]  /*35e0*/  HMMA.16816.F32 R32, R44, R36, R32 ;  /* 0x000000242c20723c */ /* 0x000fe20000001820 */
[----:B------:R-:W-:Y:S01]  /*35f0*/  ULEA UR4, UR9, UR4, 0x6 ;  /* 0x0000000409047291 */ /* 0x000fe2000f8e303f */
[----:B------:R-:W-:Y:S01]  /*3600*/  FFMA R146, R73, R146, R40 ;  /* 0x0000009249927223 */ /* 0x000fe20000000028 */
[----:B------:R-:W-:-:S03]  /*3610*/  FFMA R145, R72, R145, R57 ;  /* 0x0000009148917223 */ /* 0x000fc60000000039 */
[----:B------:R-:W-:Y:S01]  /*3620*/  HMMA.16816.F32 R52, R44, R38, R52 ;  /* 0x000000262c34723c */ /* 0x000fe20000001834 */
[----:B------:R-:W-:Y:S02]  /*3630*/  IMAD R138, R25, 0x40, R138 ;  /* 0x00000040198a7824 */ /* 0x000fe400078e028a */
[----:B------:R-:W-:-:S03]  /*3640*/  IMAD.MOV.U32 R148, RZ, RZ, R71 ;  /* 0x000000ffff947224 */ /* 0x000fc600078e0047 */
[----:B------:R-:W-:Y:S01]  /*3650*/  HMMA.16816.F32 R60, R44, R58, R60 ;  /* 0x0000003a2c3c723c */ /* 0x000fe2000000183c */
[----:B------:R-:W-:-:S05]  /*3660*/  IMAD.MOV.U32 R147, RZ, RZ, R70 ;  /* 0x000000ffff937224 */ /* 0x000fca00078e0046 */
[----:B------:R-:W-:Y:S01]  /*3670*/  HMMA.16816.F32 R28, R44, R42, R28 ;  /* 0x0000002a2c1c723c */ /* 0x000fe2000000181c */
[----:B------:R-:W-:-:S08]  /*3680*/  NOP ;  /* 0x0000000000007918 */ /* 0x000fd00000000000 */
[----:B------:R-:W-:-:S15]  /*3690*/  @!P2 BRA `(.L_x_1) ;  /* 0xffffffd80084a947 */ /* 0x000fde000383ffff */
.L_x_0:
[--C-:B------:R-:W-:Y:S01]  /*36a0*/  SHF.R.S32.HI R8, RZ, 0x3, R0.reuse ;  /* 0x00000003ff087819 */ /* 0x100fe20000011400 */
[----:B------:R-:W-:Y:S01]  /*36b0*/  BAR.SYNC.DEFER_BLOCKING 0x0 ;  /* 0x0000000000007b1d */ /* 0x000fe20000010000 */
[----:B------:R-:W-:Y:S02]  /*36c0*/  SHF.R.S32.HI R9, RZ, 0x4, R0 ;  /* 0x00000004ff097819 */ /* 0x000fe40000011400 */
[----:B------:R-:W-:Y:S02]  /*36d0*/  SGXT R8, R8, 0x1 ;  /* 0x000000010808781a */ /* 0x000fe40000000200 */
[----:B------:R-:W-:Y:S01]  /*36e0*/  LOP3.LUT R12, R0, 0x8, RZ, 0xc0, !PT ;  /* 0x00000008000c7812 */ /* 0x000fe200078ec0ff */
[----:B------:R-:W-:Y:S01]  /*36f0*/  ULDC.64 UR4, c[0x0][0x270] ;  /* 0x00009c0000047ab9 */ /* 0x000fe20000000a00 */
[----:B------:R-:W-:Y:S01]  /*3700*/  LOP3.LUT R8, R8, 0x140, RZ, 0xc0, !PT ;  /* 0x0000014008087812 */ /* 0x000fe200078ec0ff */
[----:B------:R-:W-:Y:S01]  /*3710*/  UIMAD UR4, UR7, UR4, URZ ;  /* 0x00000004070472a4 */ /* 0x000fe2000f8e023f */
[----:B------:R-:W-:Y:S01]  /*3720*/  SGXT R9, R9, 0x1 ;  /* 0x000000010909781a */ /* 0x000fe20000000200 */
[----:B------:R-:W0:Y:S01]  /*3730*/  LDC.64 R38, c[0x0][0x230] ;  /* 0x00008c00ff267b82 */ /* 0x000e220000000a00 */
[----:B------:R-:W-:-:S02]  /*3740*/  FSETP.GT.AND P0, PT, |R145|, 8.50705917302346158658e+37, PT ;  /* 0x7e8000009100780b */ /* 0x000fc40003f04200 */
[----:B------:R-:W-:Y:S02]  /*3750*/  LOP3.LUT R7, R0, 0x10, RZ, 0xc0, !PT ;  /* 0x0000001000077812 */ /* 0x000fe400078ec0ff */
[----:B------:R-:W-:Y:S02]  /*3760*/  LEA.HI R12, R12, UR6, RZ, 0x1f ;  /* 0x000000060c0c7c11 */ /* 0x000fe4000f8ff8ff */
[----:B------:R-:W-:Y:S02]  /*3770*/  LOP3.LUT R15, R8, 0x38, R5, 0xf8, !PT ;  /* 0x00000038080f7812 */ /* 0x000fe400078ef805 */
[----:B------:R-:W-:Y:S01]  /*3780*/  LOP3.LUT R3, R0, 0x20, RZ, 0xc0, !PT ;  /* 0x0000002000037812 */ /* 0x000fe200078ec0ff */
[----:B------:R-:W-:Y:S01]  /*3790*/  IMAD R12, R7, 0x4, R12 ;  /* 0x00000004070c7824 */ /* 0x000fe200078e020c */
[----:B------:R-:W-:Y:S01]  /*37a0*/  LOP3.LUT R10, R9, 0x204, RZ, 0xc0, !PT ;  /* 0x00000204090a7812 */ /* 0x000fe200078ec0ff */
[----:B------:R-:W-:Y:S01]  /*37b0*/  FMUL R7, R145, 8388608 ;  /* 0x4b00000091077820 */ /* 0x000fe20000400000 */
[----:B------:R-:W-:Y:S01]  /*37c0*/  SHF.R.S32.HI R8, RZ, 0x5, R0 ;  /* 0x00000005ff087819 */ /* 0x000fe20000011400 */
[----:B------:R-:W-:Y:S01]  /*37d0*/  @P0 FMUL R31, R31, 0.25 ;  /* 0x3e8000001f1f0820 */ /* 0x000fe20000400000 */
[----:B------:R-:W-:Y:S01]  /*37e0*/  FSETP.GEU.AND P3, PT, |R145|, 1.175494350822287508e-38, PT ;  /* 0x008000009100780b */ /* 0x000fe20003f6e200 */
[----:B------:R-:W-:Y:S01]  /*37f0*/  IMAD R13, R3, 0x4, R10 ;  /* 0x00000004030d7824 */ /* 0x000fe200078e020a */
[----:B------:R-:W-:Y:S01]  /*3800*/  LOP3.LUT R5, R5, 0x38, RZ, 0xc0, !PT ;  /* 0x0000003805057812 */ /* 0x000fe200078ec0ff */
[----:B------:R-:W-:Y:S01]  /*3810*/  @P0 FMUL R30, R30, 0.25 ;  /* 0x3e8000001e1e0820 */ /* 0x000fe20000400000 */
[----:B------:R-:W-:Y:S01]  /*3820*/  FSETP.GEU.AND P2, PT, R145, 1.175494350822287508e-38, PT ;  /* 0x008000009100780b */ /* 0x000fe20003f4e000 */
[----:B------:R-:W-:Y:S01]  /*3830*/  @P0 FMUL R63, R63, 0.25 ;  /* 0x3e8000003f3f0820 */ /* 0x000fe20000400000 */
[----:B------:R-:W-:Y:S01]  /*3840*/  SGXT R8, R8, 0x1 ;  /* 0x000000010808781a */ /* 0x000fe20000000200 */
[----:B------:R-:W-:-:S02]  /*3850*/  IMAD.IADD R3, R5, 0x1, R12 ;  /* 0x0000000105037824 */ /* 0x000fc400078e020c */
[C---:B------:R-:W-:Y:S01]  /*3860*/  FMUL R5, R146.reuse, 8388608 ;  /* 0x4b00000092057820 */ /* 0x040fe20000400000 */
[----:B------:R-:W-:Y:S01]  /*3870*/  FSETP.GEU.AND P1, PT, R146, 1.175494350822287508e-38, PT ;  /* 0x008000009200780b */ /* 0x000fe20003f2e000 */
[----:B------:R-:W-:Y:S01]  /*3880*/  @P0 FMUL R62, R62, 0.25 ;  /* 0x3e8000003e3e0820 */ /* 0x000fe20000400000 */
[----:B------:R-:W-:Y:S01]  /*3890*/  FSEL R37, R7, R145, !P2 ;  /* 0x0000009107257208 */ /* 0x000fe20005000000 */
[----:B------:R-:W-:Y:S01]  /*38a0*/  @P0 FMUL R145, R145, 0.25 ;  /* 0x3e80000091910820 */ /* 0x000fe20000400000 */
[----:B------:R-:W-:Y:S01]  /*38b0*/  LOP3.LUT R11, R8, 0x204, RZ, 0xc0, !PT ;  /* 0x00000204080b7812 */ /* 0x000fe200078ec0ff */
[----:B------:R-:W-:Y:S01]  /*38c0*/  @P0 FMUL R55, R55, 0.25 ;  /* 0x3e80000037370820 */ /* 0x000fe20000400000 */
[----:B------:R-:W-:Y:S01]  /*38d0*/  FSEL R36, R5, R146, !P1 ;  /* 0x0000009205247208 */ /* 0x000fe20004800000 */
[----:B------:R-:W-:Y:S01]  /*38e0*/  @!P3 FMUL R145, R145, 16777216 ;  /* 0x4b8000009191b820 */ /* 0x000fe20000400000 */
[----:B------:R-:W-:Y:S01]  /*38f0*/  LOP3.LUT R11, R11, 0x3c, R6, 0x78, !PT ;  /* 0x0000003c0b0b7812 */ /* 0x000fe200078e7806 */
[----:B------:R-:W-:Y:S01]  /*3900*/  VIADD R8, R37, 0xc0cafb0d ;  /* 0xc0cafb0d25087836 */ /* 0x000fe20000000000 */
[----:B------:R-:W-:Y:S01]  /*3910*/  FSEL R5, RZ, -23, P1 ;  /* 0xc1b80000ff057808 */ /* 0x000fe20000800000 */
[----:B------:R-:W-:Y:S01]  /*3920*/  VIADD R7, R36, 0xc0cafb0d ;  /* 0xc0cafb0d24077836 */ /* 0x000fe20000000000 */
[----:B------:R-:W-:Y:S01]  /*3930*/  FSETP.GT.AND P1, PT, |R146|, 8.50705917302346158658e+37, PT ;  /* 0x7e8000009200780b */ /* 0x000fe20003f24200 */
[----:B------:R-:W-:Y:S01]  /*3940*/  @P0 FMUL R54, R54, 0.25 ;  /* 0x3e80000036360820 */ /* 0x000fe20000400000 */
[----:B------:R-:W-:Y:S01]  /*3950*/  LOP3.LUT R26, R11, 0x40, R4, 0xf8, !PT ;  /* 0x000000400b1a7812 */ /* 0x000fe200078ef804 */
[----:B------:R-:W-:Y:S01]  /*3960*/  @P0 FMUL R35, R35, 0.25 ;  /* 0x3e80000023230820 */ /* 0x000fe20000400000 */
[----:B------:R-:W-:Y:S01]  /*3970*/  FSEL R9, RZ, -23, P2 ;  /* 0xc1b80000ff097808 */ /* 0x000fe20001000000 */
[----:B------:R-:W1:Y:S01]  /*3980*/  MUFU.RCP R4, R145 ;  /* 0x0000009100047308 */ /* 0x000e620000001000 */
[----:B------:R-:W-:Y:S01]  /*3990*/  FSETP.GEU.AND P2, PT, |R146|, 1.175494350822287508e-38, PT ;  /* 0x008000009200780b */ /* 0x000fe20003f4e200 */
[----:B------:R-:W-:Y:S01]  /*39a0*/  @P0 FMUL R34, R34, 0.25 ;  /* 0x3e80000022220820 */ /* 0x000fe20000400000 */
[----:B------:R-:W-:Y:S01]  /*39b0*/  LOP3.LUT R7, R7, 0xff800000, RZ, 0xc0, !PT ;  /* 0xff80000007077812 */ /* 0x000fe200078ec0ff */
[----:B------:R-:W-:Y:S01]  /*39c0*/  @!P3 FMUL R31, R31, 16777216 ;  /* 0x4b8000001f1fb820 */ /* 0x000fe20000400000 */
[----:B------:R-:W-:Y:S01]  /*39d0*/  LOP3.LUT R10, R8, 0xff800000, RZ, 0xc0, !PT ;  /* 0xff800000080a7812 */ /* 0x000fe200078ec0ff */
[----:B------:R-:W-:Y:S01]  /*39e0*/  @!P3 FMUL R30, R30, 16777216 ;  /* 0x4b8000001e1eb820 */ /* 0x000fe20000400000 */
[----:B------:R-:W-:Y:S01]  /*39f0*/  LOP3.LUT R14, R15, 0x40, R0, 0x78, !PT ;  /* 0x000000400f0e7812 */ /* 0x000fe200078e7800 */
[----:B------:R-:W-:Y:S01]  /*3a00*/  @P1 FMUL R146, R146, 0.25 ;  /* 0x3e80000092921820 */ /* 0x000fe20000400000 */
[----:B------:R-:W-:Y:S01]  /*3a10*/  I2FP.F32.S32 R8, R7 ;  /* 0x0000000700087245 */ /* 0x000fe20000201400 */
[----:B------:R-:W-:Y:S01]  /*3a20*/  @!P3 FMUL R63, R63, 16777216 ;  /* 0x4b8000003f3fb820 */ /* 0x000fe20000400000 */
[----:B------:R-:W-:Y:S01]  /*3a30*/  @!P3 FMUL R62, R62, 16777216 ;  /* 0x4b8000003e3eb820 */ /* 0x000fe20000400000 */
[----:B------:R-:W-:Y:S01]  /*3a40*/  @!P3 FMUL R55, R55, 16777216 ;  /* 0x4b8000003737b820 */ /* 0x000fe20000400000 */
[----:B------:R-:W-:Y:S01]  /*3a50*/  @!P3 FMUL R54, R54, 16777216 ;  /* 0x4b8000003636b820 */ /* 0x000fe20000400000 */
[----:B------:R-:W-:Y:S01]  /*3a60*/  @!P3 FMUL R35, R35, 16777216 ;  /* 0x4b8000002323b820 */ /* 0x000fe20000400000 */
[----:B------:R-:W-:Y:S01]  /*3a70*/  @!P3 FMUL R34, R34, 16777216 ;  /* 0x4b8000002222b820 */ /* 0x000fe20000400000 */
[----:B------:R-:W-:Y:S01]  /*3a80*/  @!P2 FMUL R146, R146, 16777216 ;  /* 0x4b8000009292a820 */ /* 0x000fe20000400000 */
[----:B------:R-:W-:-:S02]  /*3a90*/  IMAD.IADD R27, R13, 0x1, R14 ;  /* 0x000000010d1b7824 */ /* 0x000fc400078e020e */
[----:B------:R-:W-:Y:S01]  /*3aa0*/  FFMA.FTZ R5, R8, 1.1920928955078125e-07, R5 ;  /* 0x3400000008057823 */ /* 0x000fe20000010005 */
[C---:B-1----:R-:W-:Y:S01]  /*3ab0*/  FMUL R8, R4.reuse, R31 ;  /* 0x0000001f04087220 */ /* 0x042fe20000400000 */
[C---:B------:R-:W-:Y:S01]  /*3ac0*/  FMUL R11, R4.reuse, R30 ;  /* 0x0000001e040b7220 */ /* 0x040fe20000400000 */
[C---:B------:R-:W-:Y:S01]  /*3ad0*/  FMUL R14, R4.reuse, R63 ;  /* 0x0000003f040e7220 */ /* 0x040fe20000400000 */
[C---:B------:R-:W-:Y:S01]  /*3ae0*/  FMUL R15, R4.reuse, R62 ;  /* 0x0000003e040f7220 */ /* 0x040fe20000400000 */
[C---:B------:R-:W-:Y:S01]  /*3af0*/  FMUL R18, R4.reuse, R55 ;  /* 0x0000003704127220 */ /* 0x040fe20000400000 */
[C---:B------:R-:W-:Y:S01]  /*3b00*/  FMUL R19, R4.reuse, R54 ;  /* 0x0000003604137220 */ /* 0x040fe20000400000 */
[C---:B------:R-:W-:Y:S01]  /*3b10*/  FMUL R22, R4.reuse, R35 ;  /* 0x0000002304167220 */ /* 0x040fe20000400000 */
[----:B------:R-:W-:Y:S01]  /*3b20*/  FMUL R23, R4, R34 ;  /* 0x0000002204177220 */ /* 0x000fe20000400000 */
[----:B------:R-:W-:Y:S01]  /*3b30*/  @P1 FMUL R61, R61, 0.25 ;  /* 0x3e8000003d3d1820 */ /* 0x000fe20000400000 */
[----:B------:R-:W1:Y:S01]  /*3b40*/  MUFU.RCP R4, R146 ;  /* 0x0000009200047308 */ /* 0x000e620000001000 */
[----:B------:R-:W-:Y:S01]  /*3b50*/  @P1 FMUL R60, R60, 0.25 ;  /* 0x3e8000003c3c1820 */ /* 0x000fe20000400000 */
[----:B------:R-:W-:Y:S01]  /*3b60*/  @P1 FMUL R53, R53, 0.25 ;  /* 0x3e80000035351820 */ /* 0x000fe20000400000 */
[----:B------:R-:W-:Y:S01]  /*3b70*/  @P1 FMUL R52, R52, 0.25 ;  /* 0x3e80000034341820 */ /* 0x000fe20000400000 */
[----:B------:R-:W-:Y:S01]  /*3b80*/  @P1 FMUL R33, R33, 0.25 ;  /* 0x3e80000021211820 */ /* 0x000fe20000400000 */
[----:B------:R-:W-:Y:S01]  /*3b90*/  @P1 FMUL R32, R32, 0.25 ;  /* 0x3e80000020201820 */ /* 0x000fe20000400000 */
[----:B------:R-:W-:Y:S01]  /*3ba0*/  @!P2 FMUL R61, R61, 16777216 ;  /* 0x4b8000003d3da820 */ /* 0x000fe20000400000 */
[----:B------:R-:W-:Y:S01]  /*3bb0*/  @!P2 FMUL R60, R60, 16777216 ;  /* 0x4b8000003c3ca820 */ /* 0x000fe20000400000 */
[----:B------:R-:W-:Y:S01]  /*3bc0*/  @!P2 FMUL R53, R53, 16777216 ;  /* 0x4b8000003535a820 */ /* 0x000fe20000400000 */
[----:B------:R-:W-:Y:S01]  /*3bd0*/  @!P2 FMUL R52, R52, 16777216 ;  /* 0x4b8000003434a820 */ /* 0x000fe20000400000 */
[----:B------:R-:W-:Y:S01]  /*3be0*/  @!P2 FMUL R33, R33, 16777216 ;  /* 0x4b8000002121a820 */ /* 0x000fe20000400000 */
[----:B------:R-:W-:Y:S01]  /*3bf0*/  @!P2 FMUL R32, R32, 16777216 ;  /* 0x4b8000002020a820 */ /* 0x000fe20000400000 */
[----:B------:R-:W-:Y:S01]  /*3c00*/  @P1 FMUL R29, R29, 0.25 ;  /* 0x3e8000001d1d1820 */ /* 0x000fe20000400000 */
[----:B------:R-:W-:Y:S01]  /*3c10*/  @P1 FMUL R28, R28, 0.25 ;  /* 0x3e8000001c1c1820 */ /* 0x000fe20000400000 */
[----:B------:R-:W-:Y:S01]  /*3c20*/  I2FP.F32.S32 R12, R10 ;  /* 0x0000000a000c7245 */ /* 0x000fe20000201400 */
[----:B------:R-:W-:-:S02]  /*3c30*/  IMAD.IADD R7, R36, 0x1, -R7 ;  /* 0x0000000124077824 */ /* 0x000fc400078e0a07 */
[----:B------:R-:W-:Y:S01]  /*3c40*/  @!P2 FMUL R29, R29, 16777216 ;  /* 0x4b8000001d1da820 */ /* 0x000fe20000400000 */
[C---:B-1----:R-:W-:Y:S01]  /*3c50*/  FMUL R16, R4.reuse, R61 ;  /* 0x0000003d04107220 */ /* 0x042fe20000400000 */
[C---:B------:R-:W-:Y:S01]  /*3c60*/  FMUL R17, R4.reuse, R60 ;  /* 0x0000003c04117220 */ /* 0x040fe20000400000 */
[C---:B------:R-:W-:Y:S01]  /*3c70*/  FMUL R24, R4.reuse, R33 ;  /* 0x0000002104187220 */ /* 0x040fe20000400000 */
[C---:B------:R-:W-:Y:S01]  /*3c80*/  FMUL R25, R4.reuse, R32 ;  /* 0x0000002004197220 */ /* 0x040fe20000400000 */
[C---:B------:R-:W-:Y:S01]  /*3c90*/  FMUL R20, R4.reuse, R53 ;  /* 0x0000003504147220 */ /* 0x040fe20000400000 */
[----:B------:R-:W-:Y:S01]  /*3ca0*/  FMUL R21, R4, R52 ;  /* 0x0000003404157220 */ /* 0x000fe20000400000 */
[----:B------:R-:W-:Y:S01]  /*3cb0*/  F2FP.SATFINITE.E4M3.F32.PACK_AB_MERGE_C R16, R16, R17, RZ ;  /* 0x000000111010723e */ /* 0x000fe200048070ff */
[----:B------:R-:W-:Y:S01]  /*3cc0*/  @!P2 FMUL R28, R28, 16777216 ;  /* 0x4b8000001c1ca820 */ /* 0x000fe20000400000 */
[----:B------:R-:W-:Y:S01]  /*3cd0*/  F2FP.SATFINITE.E4M3.F32.PACK_AB_MERGE_C R24, R24, R25, RZ ;  /* 0x000000191818723e */ /* 0x000fe200048070ff */
[----:B------:R-:W-:Y:S01]  /*3ce0*/  FFMA.FTZ R9, R12, 1.1920928955078125e-07, R9 ;  /* 0x340000000c097823 */ /* 0x000fe20000010009 */
[----:B------:R-:W-:Y:S01]  /*3cf0*/  F2FP.SATFINITE.E4M3.F32.PACK_AB_MERGE_C R20, R20, R21, RZ ;  /* 0x000000151414723e */ /* 0x000fe200048070ff */
[----:B------:R-:W-:Y:S01]  /*3d00*/  FMUL R12, R4, R29 ;  /* 0x0000001d040c7220 */ /* 0x000fe20000400000 */
[----:B------:R-:W-:Y:S01]  /*3d10*/  F2FP.SATFINITE.E4M3.F32.PACK_AB_MERGE_C R22, R22, R23, RZ ;  /* 0x000000171616723e */ /* 0x000fe200048070ff */
[----:B------:R-:W-:Y:S01]  /*3d20*/  FMUL R13, R4, R28 ;  /* 0x0000001c040d7220 */ /* 0x000fe20000400000 */
[----:B------:R-:W-:Y:S01]  /*3d30*/  LOP3.LUT R24, R24, 0xffff, RZ, 0xc0, !PT ;  /* 0x0000ffff18187812 */ /* 0x000fe200078ec0ff */
[----:B------:R-:W-:Y:S01]  /*3d40*/  IMAD.MOV.U32 R28, RZ, RZ, 0x3dc6b27f ;  /* 0x3dc6b27fff1c7424 */ /* 0x000fe200078e00ff */
[----:B------:R-:W-:Y:S01]  /*3d50*/  LOP3.LUT R23, R16, 0xffff, RZ, 0xc0, !PT ;  /* 0x0000ffff10177812 */ /* 0x000fe200078ec0ff */
[----:B------:R-:W-:Y:S01]  /*3d60*/  FADD R7, R7, -1 ;  /* 0xbf80000007077421 */ /* 0x000fe20000000000 */
[----:B------:R-:W-:Y:S01]  /*3d70*/  LOP3.LUT R21, R20, 0xffff, RZ, 0xc0, !PT ;  /* 0x0000ffff14157812 */ /* 0x000fe200078ec0ff */
[----:B------:R-:W-:Y:S01]  /*3d80*/  IMAD.IADD R10, R37, 0x1, -R10 ;  /* 0x00000001250a7824 */ /* 0x000fe200078e0a0a */
[----:B------:R-:W-:-:S02]  /*3d90*/  PRMT R17, R23, 0x3340, R0 ;  /* 0x0000334017117816 */ /* 0x000fc40000000000 */
[----:B------:R-:W-:Y:S01]  /*3da0*/  PRMT R4, R24, 0x3340, R21 ;  /* 0x0000334018047816 */ /* 0x000fe20000000015 */
[----:B------:R-:W-:Y:S01]  /*3db0*/  FADD R10, R10, -1 ;  /* 0xbf8000000a0a7421 */ /* 0x000fe20000000000 */
[----:B------:R-:W-:Y:S02]  /*3dc0*/  F2FP.SATFINITE.E4M3.F32.PACK_AB_MERGE_C R16, R8, R11, RZ ;  /* 0x0000000b0810723e */ /* 0x000fe400048070ff */
[----:B------:R-:W-:Y:S02]  /*3dd0*/  PRMT R20, R4, 0x5410, R17 ;  /* 0x0000541004147816 */ /* 0x000fe40000000011 */
[----:B------:R-:W-:Y:S02]  /*3de0*/  F2FP.SATFINITE.E4M3.F32.PACK_AB_MERGE_C R18, R18, R19, RZ ;  /* 0x000000131212723e */ /* 0x000fe400048070ff */
[----:B------:R-:W-:Y:S02]  /*3df0*/  F2FP.SATFINITE.E4M3.F32.PACK_AB_MERGE_C R14, R14, R15, RZ ;  /* 0x0000000f0e0e723e */ /* 0x000fe400048070ff */
[----:B------:R-:W-:-:S02]  /*3e00*/  SHF.R.U32.HI R8, RZ, 0x8, R21 ;  /* 0x00000008ff087819 */ /* 0x000fc40000011615 */
[----:B------:R-:W-:Y:S02]  /*3e10*/  SHF.R.U32.HI R4, RZ, 0x8, R24 ;  /* 0x00000008ff047819 */ /* 0x000fe40000011618 */
[----:B------:R-:W-:Y:S02]  /*3e20*/  LOP3.LUT R22, R22, 0xffff, RZ, 0xc0, !PT ;  /* 0x0000ffff16167812 */ /* 0x000fe400078ec0ff */
[----:B------:R-:W-:Y:S02]  /*3e30*/  LOP3.LUT R25, R14, 0xffff, RZ, 0xc0, !PT ;  /* 0x0000ffff0e197812 */ /* 0x000fe400078ec0ff */
[----:B------:R-:W-:Y:S02]  /*3e40*/  LOP3.LUT R17, R18, 0xffff, RZ, 0xc0, !PT ;  /* 0x0000ffff12117812 */ /* 0x000fe400078ec0ff */
[----:B------:R-:W-:Y:S02]  /*3e50*/  LOP3.LUT R8, R8, 0xffff, RZ, 0xc0, !PT ;  /* 0x0000ffff08087812 */ /* 0x000fe400078ec0ff */
[----:B------:R-:W-:Y:S01]  /*3e60*/  LOP3.LUT R11, R4, 0xffff, RZ, 0xc0, !PT ;  /* 0x0000ffff040b7812 */ /* 0x000fe200078ec0ff */
[----:B------:R-:W-:Y:S01]  /*3e70*/  FFMA.FTZ R4, R7, R28, -0.16845393180847167969 ;  /* 0xbe2c7f3007047423 */ /* 0x000fe2000001001c */
[----:B------:R-:W-:-:S02]  /*3e80*/  F2FP.SATFINITE.E4M3.F32.PACK_AB_MERGE_C R15, R12, R13, RZ ;  /* 0x0000000d0c0f723e */ /* 0x000fc400048070ff */
[----:B------:R-:W-:Y:S01]  /*3e90*/  PRMT R13, R25, 0x3340, R0 ;  /* 0x00003340190d7816 */ /* 0x000fe20000000000 */
[----:B------:R-:W-:Y:S01]  /*3ea0*/  FFMA.FTZ R4, R7, R4, 0.1716887056827545166 ;  /* 0x3e2fcf2a07047423 */ /* 0x000fe20000010004 */
[----:B------:R-:W-:Y:S02]  /*3eb0*/  PRMT R12, R22, 0x3340, R17 ;  /* 0x00003340160c7816 */ /* 0x000fe40000000011 */
[----:B------:R-:W-:Y:S01]  /*3ec0*/  PRMT R14, R11, 0x3340, R8 ;  /* 0x000033400b0e7816 */ /* 0x000fe20000000008 */
[----:B------:R-:W-:Y:S01]  /*3ed0*/  FFMA.FTZ R11, R10, R28, -0.16845393180847167969 ;  /* 0xbe2c7f300a0b7423 */ /* 0x000fe2000001001c */
[----:B------:R-:W-:Y:S01]  /*3ee0*/  SHF.R.U32.HI R8, RZ, 0x8, R22 ;  /* 0x00000008ff087819 */ /* 0x000fe20000011616 */
[C---:B------:R-:W-:Y:S01]  /*3ef0*/  FFMA.FTZ R4, R7.reuse, R4, -0.17900948226451873779 ;  /* 0xbe374e4307047423 */ /* 0x040fe20000010004 */
[----:B------:R-:W-:Y:S01]  /*3f00*/  PRMT R19, R12, 0x5410, R13 ;  /* 0x000054100c137816 */ /* 0x000fe2000000000d */
[C---:B------:R-:W-:Y:S01]  /*3f10*/  FFMA.FTZ R11, R10.reuse, R11, 0.1716887056827545166 ;  /* 0x3e2fcf2a0a0b7423 */ /* 0x040fe2000001000b */
[----:B------:R-:W-:Y:S01]  /*3f20*/  SHF.R.U32.HI R13, RZ, 0x8, R23 ;  /* 0x00000008ff0d7819 */ /* 0x000fe20000011617 */
[C---:B------:R-:W-:Y:S01]  /*3f30*/  FFMA.FTZ R4, R7.reuse, R4, 0.20512372255325317383 ;  /* 0x3e520bf407047423 */ /* 0x040fe20000010004 */
[----:B------:R-:W-:Y:S01]  /*3f40*/  SHF.R.U32.HI R12, RZ, 0x8, R17 ;  /* 0x00000008ff0c7819 */ /* 0x000fe20000011611 */
[----:B------:R-:W-:Y:S01]  /*3f50*/  FFMA.FTZ R11, R10, R11, -0.17900948226451873779 ;  /* 0xbe374e430a0b7423 */ /* 0x000fe2000001000b */
[----:B------:R-:W-:Y:S01]  /*3f60*/  LOP3.LUT R21, R8, 0xffff, RZ, 0xc0, !PT ;  /* 0x0000ffff08157812 */ /* 0x000fe200078ec0ff */
[----:B------:R-:W-:Y:S01]  /*3f70*/  FFMA.FTZ R4, R7, R4, -0.24046532809734344482 ;  /* 0xbe763c8b07047423 */ /* 0x000fe20000010004 */
[----:B------:R-:W-:Y:S01]  /*3f80*/  SHF.R.U32.HI R8, RZ, 0x8, R25 ;  /* 0x00000008ff087819 */ /* 0x000fe20000011619 */
[----:B------:R-:W-:Y:S01]  /*3f90*/  FFMA.FTZ R11, R10, R11, 0.20512372255325317383 ;  /* 0x3e520bf40a0b7423 */ /* 0x000fe2000001000b */
[----:B------:R-:W-:Y:S01]  /*3fa0*/  LOP3.LUT R13, R13, 0xffff, RZ, 0xc0, !PT ;  /* 0x0000ffff0d0d7812 */ /* 0x000fe200078ec0ff */
[C---:B------:R-:W-:Y:S01]  /*3fb0*/  FFMA.FTZ R4, R7.reuse, R4, 0.28857114911079406738 ;  /* 0x3e93bf9907047423 */ /* 0x040fe20000010004 */
[----:B------:R-:W-:Y:S01]  /*3fc0*/  LOP3.LUT R12, R12, 0xffff, RZ, 0xc0, !PT ;  /* 0x0000ffff0c0c7812 */ /* 0x000fe200078ec0ff */
[----:B------:R-:W-:Y:S01]  /*3fd0*/  FFMA.FTZ R11, R10, R11, -0.24046532809734344482 ;  /* 0xbe763c8b0a0b7423 */ /* 0x000fe2000001000b */
[----:B------:R-:W-:Y:S01]  /*3fe0*/  LOP3.LUT R8, R8, 0xffff, RZ, 0xc0, !PT ;  /* 0x0000ffff08087812 */ /* 0x000fe200078ec0ff */
[----:B------:R-:W-:Y:S01]  /*3ff0*/  FFMA.FTZ R4, R7, R4, -0.36067417263984680176 ;  /* 0xbeb8aa4907047423 */ /* 0x000fe20000010004 */
[----:B------:R-:W-:Y:S01]  /*4000*/  PRMT R17, R13, 0x3340, R0 ;  /* 0x000033400d117816 */ /* 0x000fe20000000000 */
[----:B------:R-:W-:Y:S01]  /*4010*/  FFMA.FTZ R11, R10, R11, 0.28857114911079406738 ;  /* 0x3e93bf990a0b7423 */ /* 0x000fe2000001000b */
[----:B------:R-:W-:Y:S01]  /*4020*/  PRMT R12, R21, 0x3340, R12 ;  /* 0x00003340150c7816 */ /* 0x000fe2000000000c */
[----:B------:R-:W-:Y:S01]  /*4030*/  FFMA.FTZ R4, R7, R4, 0.48089820146560668945 ;  /* 0x3ef6384a07047423 */ /* 0x000fe20000010004 */
[----:B------:R-:W-:Y:S01]  /*4040*/  PRMT R21, R8, 0x3340, R1 ;  /* 0x0000334008157816 */ /* 0x000fe20000000001 */
[----:B------:R-:W-:Y:S01]  /*4050*/  FFMA.FTZ R11, R10, R11, -0.36067417263984680176 ;  /* 0xbeb8aa490a0b7423 */ /* 0x000fe2000001000b */
[----:B------:R-:W-:Y:S01]  /*4060*/  LOP3.LUT R15, R15, 0xffff, RZ, 0xc0, !PT ;  /* 0x0000ffff0f0f7812 */ /* 0x000fe200078ec0ff */
[C---:B------:R-:W-:Y:S01]  /*4070*/  FFMA.FTZ R4, R7.reuse, R4, -0.72134751081466674805 ;  /* 0xbf38aa3b07047423 */ /* 0x040fe20000010004 */
[----:B------:R-:W-:Y:S01]  /*4080*/  PRMT R14, R14, 0x5410, R17 ;  /* 0x000054100e0e7816 */ /* 0x000fe20000000011 */
[----:B------:R-:W-:Y:S01]  /*4090*/  FFMA.FTZ R11, R10, R11, 0.48089820146560668945 ;  /* 0x3ef6384a0a0b7423 */ /* 0x000fe2000001000b */
[----:B------:R-:W-:Y:S01]  /*40a0*/  PRMT R21, R12, 0x5410, R21 ;  /* 0x000054100c157816 */ /* 0x000fe20000000015 */
[C---:B------:R-:W-:Y:S01]  /*40b0*/  FMUL R4, R7.reuse, R4 ;  /* 0x0000000407047220 */ /* 0x040fe20000400000 */
[----:B------:R-:W-:Y:S01]  /*40c0*/  LOP3.LUT R16, R16, 0xffff, RZ, 0xc0, !PT ;  /* 0x0000ffff10107812 */ /* 0x000fe200078ec0ff */
[----:B------:R-:W-:Y:S01]  /*40d0*/  FFMA.FTZ R11, R10, R11, -0.72134751081466674805 ;  /* 0xbf38aa3b0a0b7423 */ /* 0x000fe2000001000b */
[--C-:B------:R-:W-:Y:S01]  /*40e0*/  PRMT R13, R20, 0x4210, R15.reuse ;  /* 0x00004210140d7816 */ /* 0x100fe2000000000f */
[----:B------:R-:W-:Y:S01]  /*40f0*/  FMUL R4, R7, R4 ;  /* 0x0000000407047220 */ /* 0x000fe20000400000 */
[----:B------:R-:W-:Y:S01]  /*4100*/  PRMT R15, R14, 0x5210, R15 ;  /* 0x000052100e0f7816 */ /* 0x000fe2000000000f */
[----:B------:R-:W-:Y:S01]  /*4110*/  FMUL R11, R10, R11 ;  /* 0x0000000b0a0b7220 */ /* 0x000fe20000400000 */
[--C-:B------:R-:W-:Y:S01]  /*4120*/  PRMT R19, R19, 0x4210, R16.reuse ;  /* 0x0000421013137816 */ /* 0x100fe20000000010 */
[----:B------:R1:W-:Y:S01]  /*4130*/  STS [R26+UR6], R13 ;  /* 0x0000000d1a007988 */ /* 0x0003e20008000806 */
[----:B------:R-:W-:Y:S01]  /*4140*/  PRMT R21, R21, 0x5210, R16 ;  /* 0x0000521015157816 */ /* 0x000fe20000000010 */
[----:B------:R-:W2:Y:S01]  /*4150*/  LDC R14, c[0x0][0x278] ;  /* 0x00009e00ff0e7b82 */ /* 0x000ea20000000800 */
[----:B------:R-:W-:Y:S01]  /*4160*/  LOP3.LUT R8, R26, 0x40, RZ, 0x3c, !PT ;  /* 0x000000401a087812 */ /* 0x000fe200078e3cff */
[----:B------:R3:W-:Y:S01]  /*4170*/  STS [R26+UR6+0x80], R15 ;  /* 0x0000800f1a007988 */ /* 0x0007e20008000806 */
[----:B------:R-:W-:Y:S01]  /*4180*/  FFMA.FTZ R4, R7, 1.4426950216293334961, R4 ;  /* 0x3fb8aa3b07047823 */ /* 0x000fe20000010004 */
[----:B------:R-:W-:Y:S01]  /*4190*/  FMUL R11, R10, R11 ;  /* 0x0000000b0a0b7220 */ /* 0x000fe20000400000 */
[----:B------:R-:W-:Y:S01]  /*41a0*/  ISETP.GE.U32.AND P3, PT, R36, 0x7f800000, PT ;  /* 0x7f8000002400780c */ /* 0x000fe20003f66070 */
[----:B------:R-:W-:Y:S01]  /*41b0*/  STS [R8+UR6+0x100], R19 ;  /* 0x0001001308007988 */ /* 0x000fe20008000806 */
[----:B------:R-:W-:Y:S01]  /*41c0*/  FADD R7, R5, R4 ;  /* 0x0000000405077221 */ /* 0x000fe20000000000 */
[----:B-1----:R-:W1:Y:S01]  /*41d0*/  LDC.64 R12, c[0x0][0x228] ;  /* 0x00008a00ff0c7b82 */ /* 0x002e620000000a00 */
[----:B------:R-:W-:Y:S01]  /*41e0*/  LOP3.LUT R4, R27, 0x4, RZ, 0x3c, !PT ;  /* 0x000000041b047812 */ /* 0x000fe200078e3cff */
[----:B------:R4:W-:Y:S01]  /*41f0*/  STS [R8+UR6+0x180], R21 ;  /* 0x0001801508007988 */ /* 0x0009e20008000806 */
[----:B------:R-:W-:-:S05]  /*4200*/  FFMA.FTZ R10, R10, 1.4426950216293334961, R11 ;  /* 0x3fb8aa3b0a0a7823 */ /* 0x000fca000001000b */
[----:B------:R-:W-:Y:S01]  /*4210*/  BAR.SYNC.DEFER_BLOCKING 0x0 ;  /* 0x0000000000007b1d */ /* 0x000fe20000010000 */
[----:B------:R-:W-:Y:S01]  /*4220*/  FADD R22, R9, R10 ;  /* 0x0000000a09167221 */ /* 0x000fe20000000000 */
[----:B------:R-:W-:Y:S01]  /*4230*/  SHF.R.U32.HI R9, RZ, 0x5, R0 ;  /* 0x00000005ff097819 */ /* 0x000fe20000011600 */
[----:B------:R-:W-:Y:S01]  /*4240*/  IMAD R5, R2, UR5, RZ ;  /* 0x0000000502057c24 */ /* 0x000fe2000f8e02ff */
[C---:B------:R-:W-:Y:S01]  /*4250*/  LOP3.LUT P0, RZ, R0.reuse, 0x60, RZ, 0xc0, !PT ;  /* 0x0000006000ff7812 */ /* 0x040fe2000780c0ff */
[----:B------:R-:W-:Y:S01]  /*4260*/  USHF.R.S32.HI UR5, URZ, 0x1f, UR4 ;  /* 0x0000001f3f057899 */ /* 0x000fe20008011404 */
[----:B------:R-:W-:Y:S01]  /*4270*/  SGXT.U32 R9, R9, 0x2 ;  /* 0x000000020909781a */ /* 0x000fe20000000000 */
[----:B------:R-:W-:Y:S01]  /*4280*/  @P3 IMAD.MOV.U32 R10, RZ, RZ, 0x7f800000 ;  /* 0x7f800000ff0a3424 */ /* 0x000fe200078e00ff */
[----:B---3--:R-:W-:Y:S02]  /*4290*/  LEA.HI R15, R0, 0x1c, RZ, 0x1b ;  /* 0x0000001c000f7811 */ /* 0x008fe400078fd8ff */
[----:B------:R-:W-:Y:S01]  /*42a0*/  ISETP.GE.U32.AND P2, PT, R37, 0x7f800000, PT ;  /* 0x7f8000002500780c */ /* 0x000fe20003f46070 */
[----:B--2---:R-:W-:Y:S01]  /*42b0*/  IMAD R0, R9, R14, RZ ;  /* 0x0000000e09007224 */ /* 0x004fe200078e02ff */
[----:B----4-:R-:W-:Y:S01]  /*42c0*/  SHF.R.S32.HI R8, RZ, 0x1f, R5 ;  /* 0x0000001fff087819 */ /* 0x010fe20000011405 */
[----:B------:R-:W-:Y:S01]  /*42d0*/  @P3 FFMA.FTZ R7, R36, R10, +INF ;  /* 0x7f80000024073423 */ /* 0x000fe2000001000a */
[----:B------:R-:W-:Y:S01]  /*42e0*/  IMAD R10, R15, R14, RZ ;  /* 0x0000000e0f0a7224 */ /* 0x000fe200078e02ff */
[----:B------:R-:W-:Y:S01]  /*42f0*/  FSETP.NEU.AND P3, PT, R37, RZ, PT ;  /* 0x000000ff2500720b */ /* 0x000fe20003f6d000 */
[----:B------:R-:W-:Y:S01]  /*4300*/  IMAD R9, R14, 0x4, R0 ;  /* 0x000000040e097824 */ /* 0x000fe200078e0200 */
[----:B------:R-:W-:-:S02]  /*4310*/  FSETP.NEU.AND P1, PT, R36, RZ, PT ;  /* 0x000000ff2400720b */ /* 0x000fc40003f2d000 */
[----:B-1----:R-:W-:Y:S01]  /*4320*/  IADD3 R18, P4, P5, R5, UR4, R12 ;  /* 0x0000000405127c10 */ /* 0x002fe2000fd9e00c */
[----:B------:R-:W-:Y:S01]  /*4330*/  IMAD R11, R14, 0x4, R9 ;  /* 0x000000040e0b7824 */ /* 0x000fe200078e0209 */
[----:B------:R-:W-:Y:S01]  /*4340*/  LOP3.LUT R6, R6, 0x78, RZ, 0xc0, !PT ;  /* 0x0000007806067812 */ /* 0x000fe200078ec0ff */
[----:B------:R-:W-:Y:S01]  /*4350*/  ULDC UR4, c[0x0][0x27c] ;  /* 0x00009f0000047ab9 */ /* 0x000fe20000000800 */
[----:B------:R-:W-:Y:S01]  /*4360*/  IADD3.X R24, R8, UR5, R13, P4, P5 ;  /* 0x0000000508187c10 */ /* 0x000fe2000a7ea40d */
[----:B------:R-:W1:Y:S01]  /*4370*/  LDS R27, [R27+UR6] ;  /* 0x000000061b1b7984 */ /* 0x000e620008000800 */
[----:B------:R-:W-:Y:S01]  /*4380*/  IMAD R13, R14, 0x4, R11 ;  /* 0x000000040e0d7824 */ /* 0x000fe200078e020b */
[C---:B------:R-:W-:Y:S01]  /*4390*/  IADD3 R20, P5, R10.reuse, R18, RZ ;  /* 0x000000120a147210 */ /* 0x040fe20007fbe0ff */
[----:B------:R-:W-:Y:S01]  /*43a0*/  @P2 IMAD.MOV.U32 R8, RZ, RZ, 0x7f800000 ;  /* 0x7f800000ff082424 */ /* 0x000fe200078e00ff */
[----:B------:R2:W3:Y:S01]  /*43b0*/  LDS R23, [R4+UR6] ;  /* 0x0000000604177984 */ /* 0x0004e20008000800 */
[----:B------:R-:W-:Y:S01]  /*43c0*/  UIMAD UR4, UR7, UR4, URZ ;  /* 0x00000004070472a4 */ /* 0x000fe2000f8e023f */
[----:B------:R-:W-:Y:S01]  /*43d0*/  LEA.HI.X.SX32 R21, R10, R24, 0x1, P5 ;  /* 0x000000180a157211 */ /* 0x000fe200028f0eff */
[----:B------:R-:W-:Y:S01]  /*43e0*/  @P2 FFMA.FTZ R22, R37, R8, +INF ;  /* 0x7f80000025162423 */ /* 0x000fe20000010008 */
[-C--:B------:R-:W-:Y:S01]  /*43f0*/  IADD3 R8, P2, R9, R18.reuse, RZ ;  /* 0x0000001209087210 */ /* 0x080fe20007f5e0ff */
[----:B------:R-:W-:Y:S01]  /*4400*/  USHF.L.U32 UR7, UR4, 0x2, URZ ;  /* 0x0000000204077899 */ /* 0x000fe2000800063f */
[-C--:B------:R-:W-:Y:S01]  /*4410*/  IADD3 R12, P5, R13, R18.reuse, RZ ;  /* 0x000000120d0c7210 */ /* 0x080fe20007fbe0ff */
[----:B------:R-:W-:Y:S01]  /*4420*/  UIMAD.WIDE UR4, UR4, 0x4, URZ ;  /* 0x00000004040478a5 */ /* 0x000fe2000f8e023f */
[----:B--2---:R-:W-:-:S02]  /*4430*/  IADD3 R4, P4, R0, R18, RZ ;  /* 0x0000001200047210 */ /* 0x004fc40007f9e0ff */
[-C--:B------:R-:W-:Y:S02]  /*4440*/  LEA.HI.X.SX32 R9, R9, R24.reuse, 0x1, P2 ;  /* 0x0000001809097211 */ /* 0x080fe400010f0eff */
[----:B------:R-:W-:Y:S01]  /*4450*/  LEA.HI.X.SX32 R5, R0, R24, 0x1, P4 ;  /* 0x0000001800057211 */ /* 0x000fe200020f0eff */
[C---:B------:R-:W-:Y:S01]  /*4460*/  IMAD R0, R14.reuse, 0x4, R13 ;  /* 0x000000040e007824 */ /* 0x040fe200078e020d */
[----:B------:R-:W-:Y:S02]  /*4470*/  IADD3 R10, P4, R11, R18, RZ ;  /* 0x000000120b0a7210 */ /* 0x000fe40007f9e0ff */
[-C--:B------:R-:W-:Y:S01]  /*4480*/  LEA.HI.X.SX32 R13, R13, R24.reuse, 0x1, P5 ;  /* 0x000000180d0d7211 */ /* 0x080fe200028f0eff */
[----:B------:R-:W-:Y:S01]  /*4490*/  IMAD R17, R14, 0x4, R0 ;  /* 0x000000040e117824 */ /* 0x000fe200078e0200 */
[----:B------:R-:W-:-:S03]  /*44a0*/  LEA.HI.X.SX32 R11, R11, R24, 0x1, P4 ;  /* 0x000000180b0b7211 */ /* 0x000fc600020f0eff */
[----:B------:R-:W-:Y:S01]  /*44b0*/  IMAD R19, R14, 0x4, R17 ;  /* 0x000000040e137824 */ /* 0x000fe200078e0211 */
[CC--:B------:R-:W-:Y:S02]  /*44c0*/  IADD3 R14, P2, R0.reuse, R18.reuse, RZ ;  /* 0x00000012000e7210 */ /* 0x0c0fe40007f5e0ff */
[-C--:B------:R-:W-:Y:S02]  /*44d0*/  IADD3 R16, P4, R17, R18.reuse, RZ ;  /* 0x0000001211107210 */ /* 0x080fe40007f9e0ff */
[----:B------:R-:W-:Y:S02]  /*44e0*/  IADD3 R18, P5, R19, R18, RZ ;  /* 0x0000001213127210 */ /* 0x000fe40007fbe0ff */
[-C--:B------:R-:W-:Y:S02]  /*44f0*/  LEA.HI.X.SX32 R15, R0, R24.reuse, 0x1, P2 ;  /* 0x00000018000f7211 */ /* 0x080fe400010f0eff */
[-C--:B------:R-:W-:Y:S02]  /*4500*/  LEA.HI.X.SX32 R17, R17, R24.reuse, 0x1, P4 ;  /* 0x0000001811117211 */ /* 0x080fe400020f0eff */
[----:B------:R-:W-:-:S02]  /*4510*/  LEA.HI.X.SX32 R19, R19, R24, 0x1, P5 ;  /* 0x0000001813137211 */ /* 0x000fc400028f0eff */
[----:B------:R-:W-:Y:S02]  /*4520*/  FSEL R0, R7, -INF , P1 ;  /* 0xff80000007007808 */ /* 0x000fe40000800000 */
[C---:B-1----:R-:W-:Y:S02]  /*4530*/  PRMT R25, R27.reuse, 0x7770, RZ ;  /* 0x000077701b197816 */ /* 0x042fe400000000ff */
[----:B------:R-:W-:Y:S02]  /*4540*/  PRMT R31, R27, 0x7771, RZ ;  /* 0x000077711b1f7816 */ /* 0x000fe400000000ff */
[C---:B---3--:R-:W-:Y:S01]  /*4550*/  PRMT R29, R23.reuse, 0x7770, RZ ;  /* 0x00007770171d7816 */ /* 0x048fe200000000ff */
[----:B------:R1:W-:Y:S01]  /*4560*/  STG.E.U8 desc[UR10][R4.64], R25 ;  /* 0x0000001904007986 */ /* 0x0003e2000c10110a */
[----:B------:R-:W-:Y:S02]  /*4570*/  PRMT R33, R23, 0x7771, RZ ;  /* 0x0000777117217816 */ /* 0x000fe400000000ff */
[----:B------:R-:W-:Y:S01]  /*4580*/  PRMT R35, R27, 0x7772, RZ ;  /* 0x000077721b237816 */ /* 0x000fe200000000ff */
[----:B------:R2:W-:Y:S01]  /*4590*/  STG.E.U8 desc[UR10][R8.64], R29 ;  /* 0x0000001d08007986 */ /* 0x0005e2000c10110a */
[----:B------:R-:W-:-:S02]  /*45a0*/  PRMT R37, R23, 0x7772, RZ ;  /* 0x0000777217257816 */ /* 0x000fc400000000ff */
[----:B------:R-:W-:Y:S01]  /*45b0*/  PRMT R27, R27, 0x7773, RZ ;  /* 0x000077731b1b7816 */ /* 0x000fe200000000ff */
[----:B------:R3:W-:Y:S01]  /*45c0*/  STG.E.U8 desc[UR10][R10.64], R31 ;  /* 0x0000001f0a007986 */ /* 0x0007e2000c10110a */
[----:B------:R-:W-:-:S03]  /*45d0*/  PRMT R23, R23, 0x7773, RZ ;  /* 0x0000777317177816 */ /* 0x000fc600000000ff */
[----:B------:R3:W-:Y:S01]  /*45e0*/  STG.E.U8 desc[UR10][R12.64], R33 ;  /* 0x000000210c007986 */ /* 0x0007e2000c10110a */
[----:B-1----:R-:W-:-:S03]  /*45f0*/  FSEL R5, R22, -INF , P3 ;  /* 0xff80000016057808 */ /* 0x002fc60001800000 */
[----:B------:R3:W-:Y:S01]  /*4600*/  STG.E.U8 desc[UR10][R14.64], R35 ;  /* 0x000000230e007986 */ /* 0x0007e2000c10110a */
[----:B--2---:R-:W-:Y:S01]  /*4610*/  FFMA R8, R0, 0.69314718246459960938, R71 ;  /* 0x3f31721800087823 */ /* 0x004fe20000000047 */
[----:B------:R-:W-:Y:S01]  /*4620*/  FFMA R9, R5, 0.69314718246459960938, R70 ;  /* 0x3f31721805097823 */ /* 0x000fe20000000046 */
[C---:B------:R-:W-:Y:S01]  /*4630*/  IMAD.SHL.U32 R5, R2.reuse, 0x4, RZ ;  /* 0x0000000402057824 */ /* 0x040fe200078e00ff */
[----:B------:R3:W-:Y:S01]  /*4640*/  STG.E.U8 desc[UR10][R16.64], R37 ;  /* 0x0000002510007986 */ /* 0x0007e2000c10110a */
[----:B------:R-:W-:-:S03]  /*4650*/  IMAD.HI R2, R2, 0x4, RZ ;  /* 0x0000000402027827 */ /* 0x000fc600078e02ff */
[----:B------:R3:W-:Y:S01]  /*4660*/  STG.E.U8 desc[UR10][R18.64], R27 ;  /* 0x0000001b12007986 */ /* 0x0007e2000c10110a */
[----:B0-----:R-:W-:-:S03]  /*4670*/  IADD3 R4, P1, P2, R5, UR7, R38 ;  /* 0x0000000705047c10 */ /* 0x001fc6000fa3e026 */
[----:B------:R3:W-:Y:S01]  /*4680*/  STG.E.U8 desc[UR10][R20.64], R23 ;  /* 0x0000001714007986 */ /* 0x0007e2000c10110a */
[----:B------:R-:W-:Y:S01]  /*4690*/  IADD3.X R5, R2, UR5, R39, P1, P2 ;  /* 0x0000000502057c10 */ /* 0x000fe20008fe4427 */
[----:B------:R-:W-:Y:S06]  /*46a0*/  BAR.SYNC.DEFER_BLOCKING 0x0 ;  /* 0x0000000000007b1d */ /* 0x000fec0000010000 */
[----:B------:R3:W-:Y:S02]  /*46b0*/  STS.64 [R6+UR6], R8 ;  /* 0x0000000806007988 */ /* 0x0007e40008000a06 */
[----:B------:R-:W-:Y:S06]  /*46c0*/  BAR.SYNC.DEFER_BLOCKING 0x0 ;  /* 0x0000000000007b1d */ /* 0x000fec0000010000 */
[----:B------:R-:W-:Y:S05]  /*46d0*/  @P0 EXIT ;  /* 0x000000000000094d */ /* 0x000fea0003800000 */
[----:B------:R-:W0:Y:S04]  /*46e0*/  LDS R3, [R3] ;  /* 0x0000000003037984 */ /* 0x000e280000000800 */
[----:B0-----:R-:W-:Y:S01]  /*46f0*/  STG.E desc[UR10][R4.64], R3 ;  /* 0x0000000304007986 */ /* 0x001fe2000c10190a */
[----:B------:R-:W-:Y:S05]  /*4700*/  EXIT ;  /* 0x000000000000794d */ /* 0x000fea0003800000 */
.L_x_2:
[----:B------:R-:W-:-:S00]  /*4710*/  BRA `(.L_x_2) ;  /* 0xfffffffc00fc7947 */ /* 0x000fc0000383ffff */
[----:B------:R-:W-:-:S00]  /*4720*/  NOP ;  /* 0x0000000000007918 */ /* 0x000fc00000000000 */
        /* <DEDUP_REMOVED lines=13> */
.L_x_3:


//--------------------- .nv.global.init           --------------------------
	.section	.nv.global.init,"aw",@progbits
.nv.global.init:
	.type		_$_str,@object
	.size		_$_str,(.L_0 - _$_str)
_$_str:
        /*0000*/ 	.byte	0x5f, 0x5f, 0x43, 0x55, 0x44, 0x41, 0x5f, 0x46, 0x54, 0x5a, 0x00
.L_0:


//--------------------- .nv.shared.attn_fwd       --------------------------
	.section	.nv.shared.attn_fwd,"aw",@nobits
	.sectionflags	@""
	.align	16
	.zero		1024


//--------------------- .nv.shared.reserved.0     --------------------------
	.section	.nv.shared.reserved.0,"aw",@nobits
	.weak		__nv_reservedSMEM_offset_0_alias
	.size		__nv_reservedSMEM_offset_0_alias, 0, 0
	.other		__nv_reservedSMEM_offset_0_alias,@"STO_CUDA_RESERVED_SHARED STV_DEFAULT"
__nv_reservedSMEM_offset_0_alias:
	.zero		0


//--------------------- .nv.constant0.attn_fwd    --------------------------
	.section	.nv.constant0.attn_fwd,"a",@progbits
	.sectionflags	@""
	.align	4
.nv.constant0.attn_fwd:
	.zero		664


//--------------------- SYMBOLS --------------------------

	.type		.nv.reservedSmem.offset0,@object
	.size		.nv.reservedSmem.offset0,0x4
